//
// Generated by NVIDIA NVVM Compiler
//
// Compiler Build ID: CL-36424714
// Cuda compilation tools, release 13.0, V13.0.88
// Based on NVVM 20.0.0
//

.version 9.0
.target sm_100
.address_size 64

	// .globl	_Z15dedisperse_loopPfS_iifffi
.const .align 4 .b8 dm_shifts[16384];
.extern .shared .align 16 .b8 shared[];

.visible .entry _Z15dedisperse_loopPfS_iifffi(
	.param .u64 .ptr .align 1 _Z15dedisperse_loopPfS_iifffi_param_0,
	.param .u64 .ptr .align 1 _Z15dedisperse_loopPfS_iifffi_param_1,
	.param .u32 _Z15dedisperse_loopPfS_iifffi_param_2,
	.param .u32 _Z15dedisperse_loopPfS_iifffi_param_3,
	.param .f32 _Z15dedisperse_loopPfS_iifffi_param_4,
	.param .f32 _Z15dedisperse_loopPfS_iifffi_param_5,
	.param .f32 _Z15dedisperse_loopPfS_iifffi_param_6,
	.param .u32 _Z15dedisperse_loopPfS_iifffi_param_7
)
{
	.reg .pred 	%p<13>;
	.reg .b32 	%r<115>;
	.reg .b32 	%f<136>;
	.reg .b64 	%rd<53>;

	ld.param.u64 	%rd5, [_Z15dedisperse_loopPfS_iifffi_param_0];
	ld.param.u64 	%rd6, [_Z15dedisperse_loopPfS_iifffi_param_1];
	ld.param.u32 	%r44, [_Z15dedisperse_loopPfS_iifffi_param_2];
	ld.param.u32 	%r45, [_Z15dedisperse_loopPfS_iifffi_param_3];
	ld.param.f32 	%f15, [_Z15dedisperse_loopPfS_iifffi_param_4];
	ld.param.f32 	%f16, [_Z15dedisperse_loopPfS_iifffi_param_5];
	ld.param.f32 	%f17, [_Z15dedisperse_loopPfS_iifffi_param_6];
	ld.param.u32 	%r46, [_Z15dedisperse_loopPfS_iifffi_param_7];
	cvta.to.global.u64 	%rd1, %rd6;
	cvta.to.global.u64 	%rd2, %rd5;
	mov.u32 	%r1, %ctaid.y;
	cvt.rn.f32.u32 	%f18, %r1;
	fma.rn.f32 	%f19, %f17, %f18, %f16;
	div.rn.f32 	%f1, %f19, %f15;
	mov.u32 	%r47, %tid.x;
	mov.u32 	%r48, %ctaid.x;
	mov.u32 	%r2, %ntid.x;
	mad.lo.s32 	%r101, %r48, %r2, %r47;
	setp.ge.s32 	%p1, %r101, %r44;
	@%p1 bra 	$L__BB0_17;
	setp.gt.s32 	%p2, %r45, 0;
	add.s32 	%r4, %r46, %r44;
	mul.lo.s32 	%r5, %r44, %r1;
	mov.u32 	%r49, %nctaid.x;
	mul.lo.s32 	%r6, %r2, %r49;
	@%p2 bra 	$L__BB0_2;
	bra.uni 	$L__BB0_15;
$L__BB0_2:
	and.b32  	%r7, %r45, 7;
	and.b32  	%r8, %r45, 3;
	and.b32  	%r9, %r45, 2147483640;
	neg.s32 	%r10, %r9;
	shl.b32 	%r52, %r46, 1;
	shl.b32 	%r53, %r44, 1;
	add.s32 	%r11, %r52, %r53;
	mov.u64 	%rd46, dm_shifts;
	add.s64 	%rd9, %rd46, 16;
$L__BB0_3:
	setp.lt.u32 	%p4, %r45, 8;
	mov.b32 	%r112, 0;
	mov.f32 	%f134, 0f00000000;
	@%p4 bra 	$L__BB0_6;
	mul.lo.s32 	%r108, %r4, 7;
	mul.lo.s32 	%r107, %r4, 6;
	mul.lo.s32 	%r106, %r4, 5;
	shl.b32 	%r105, %r4, 2;
	mul.lo.s32 	%r104, %r4, 3;
	mov.f32 	%f134, 0f00000000;
	mov.b32 	%r109, 0;
	mov.u32 	%r102, %r4;
	mov.u64 	%rd52, %rd9;
	mov.u32 	%r103, %r11;
	mov.u32 	%r110, %r10;
$L__BB0_5:
	.pragma "nounroll";
	cvt.rn.f32.s32 	%f24, %r109;
	ld.const.f32 	%f25, [%rd52+-16];
	mul.f32 	%f26, %f1, %f25;
	cvt.rmi.f32.f32 	%f27, %f26;
	add.f32 	%f28, %f27, %f24;
	cvt.rzi.s32.f32 	%r56, %f28;
	add.s32 	%r57, %r56, %r101;
	mul.wide.s32 	%rd11, %r57, 4;
	add.s64 	%rd12, %rd1, %rd11;
	ld.global.f32 	%f29, [%rd12];
	add.f32 	%f30, %f29, %f134;
	cvt.rn.f32.s32 	%f31, %r102;
	ld.const.f32 	%f32, [%rd52+-12];
	mul.f32 	%f33, %f1, %f32;
	cvt.rmi.f32.f32 	%f34, %f33;
	add.f32 	%f35, %f34, %f31;
	cvt.rzi.s32.f32 	%r58, %f35;
	add.s32 	%r59, %r58, %r101;
	mul.wide.s32 	%rd13, %r59, 4;
	add.s64 	%rd14, %rd1, %rd13;
	ld.global.f32 	%f36, [%rd14];
	add.f32 	%f37, %f36, %f30;
	cvt.rn.f32.s32 	%f38, %r103;
	ld.const.f32 	%f39, [%rd52+-8];
	mul.f32 	%f40, %f1, %f39;
	cvt.rmi.f32.f32 	%f41, %f40;
	add.f32 	%f42, %f41, %f38;
	cvt.rzi.s32.f32 	%r60, %f42;
	add.s32 	%r61, %r60, %r101;
	mul.wide.s32 	%rd15, %r61, 4;
	add.s64 	%rd16, %rd1, %rd15;
	ld.global.f32 	%f43, [%rd16];
	add.f32 	%f44, %f43, %f37;
	cvt.rn.f32.s32 	%f45, %r104;
	ld.const.f32 	%f46, [%rd52+-4];
	mul.f32 	%f47, %f1, %f46;
	cvt.rmi.f32.f32 	%f48, %f47;
	add.f32 	%f49, %f48, %f45;
	cvt.rzi.s32.f32 	%r62, %f49;
	add.s32 	%r63, %r62, %r101;
	mul.wide.s32 	%rd17, %r63, 4;
	add.s64 	%rd18, %rd1, %rd17;
	ld.global.f32 	%f50, [%rd18];
	add.f32 	%f51, %f50, %f44;
	cvt.rn.f32.s32 	%f52, %r105;
	ld.const.f32 	%f53, [%rd52];
	mul.f32 	%f54, %f1, %f53;
	cvt.rmi.f32.f32 	%f55, %f54;
	add.f32 	%f56, %f55, %f52;
	cvt.rzi.s32.f32 	%r64, %f56;
	add.s32 	%r65, %r64, %r101;
	mul.wide.s32 	%rd19, %r65, 4;
	add.s64 	%rd20, %rd1, %rd19;
	ld.global.f32 	%f57, [%rd20];
	add.f32 	%f58, %f57, %f51;
	cvt.rn.f32.s32 	%f59, %r106;
	ld.const.f32 	%f60, [%rd52+4];
	mul.f32 	%f61, %f1, %f60;
	cvt.rmi.f32.f32 	%f62, %f61;
	add.f32 	%f63, %f62, %f59;
	cvt.rzi.s32.f32 	%r66, %f63;
	add.s32 	%r67, %r66, %r101;
	mul.wide.s32 	%rd21, %r67, 4;
	add.s64 	%rd22, %rd1, %rd21;
	ld.global.f32 	%f64, [%rd22];
	add.f32 	%f65, %f64, %f58;
	cvt.rn.f32.s32 	%f66, %r107;
	ld.const.f32 	%f67, [%rd52+8];
	mul.f32 	%f68, %f1, %f67;
	cvt.rmi.f32.f32 	%f69, %f68;
	add.f32 	%f70, %f69, %f66;
	cvt.rzi.s32.f32 	%r68, %f70;
	add.s32 	%r69, %r68, %r101;
	mul.wide.s32 	%rd23, %r69, 4;
	add.s64 	%rd24, %rd1, %rd23;
	ld.global.f32 	%f71, [%rd24];
	add.f32 	%f72, %f71, %f65;
	cvt.rn.f32.s32 	%f73, %r108;
	ld.const.f32 	%f74, [%rd52+12];
	mul.f32 	%f75, %f1, %f74;
	cvt.rmi.f32.f32 	%f76, %f75;
	add.f32 	%f77, %f76, %f73;
	cvt.rzi.s32.f32 	%r70, %f77;
	add.s32 	%r71, %r70, %r101;
	mul.wide.s32 	%rd25, %r71, 4;
	add.s64 	%rd26, %rd1, %rd25;
	ld.global.f32 	%f78, [%rd26];
	add.f32 	%f134, %f78, %f72;
	add.s32 	%r110, %r110, 8;
	shl.b32 	%r72, %r4, 3;
	add.s32 	%r109, %r109, %r72;
	add.s32 	%r108, %r108, %r72;
	add.s32 	%r107, %r107, %r72;
	add.s32 	%r106, %r106, %r72;
	add.s32 	%r105, %r105, %r72;
	add.s32 	%r104, %r104, %r72;
	add.s32 	%r103, %r103, %r72;
	add.s64 	%rd52, %rd52, 32;
	add.s32 	%r102, %r102, %r72;
	setp.ne.s32 	%p5, %r110, 0;
	mov.u32 	%r112, %r9;
	@%p5 bra 	$L__BB0_5;
$L__BB0_6:
	setp.eq.s32 	%p6, %r7, 0;
	@%p6 bra 	$L__BB0_14;
	add.s32 	%r73, %r7, -1;
	setp.lt.u32 	%p7, %r73, 3;
	@%p7 bra 	$L__BB0_9;
	mul.lo.s32 	%r74, %r112, %r4;
	cvt.rn.f32.s32 	%f80, %r74;
	mul.wide.u32 	%rd27, %r112, 4;
	add.s64 	%rd29, %rd46, %rd27;
	ld.const.f32 	%f81, [%rd29];
	mul.f32 	%f82, %f1, %f81;
	cvt.rmi.f32.f32 	%f83, %f82;
	add.f32 	%f84, %f83, %f80;
	cvt.rzi.s32.f32 	%r75, %f84;
	add.s32 	%r76, %r75, %r101;
	mul.wide.s32 	%rd30, %r76, 4;
	add.s64 	%rd31, %rd1, %rd30;
	ld.global.f32 	%f85, [%rd31];
	add.f32 	%f86, %f85, %f134;
	add.s32 	%r77, %r74, %r4;
	cvt.rn.f32.s32 	%f87, %r77;
	ld.const.f32 	%f88, [%rd29+4];
	mul.f32 	%f89, %f1, %f88;
	cvt.rmi.f32.f32 	%f90, %f89;
	add.f32 	%f91, %f90, %f87;
	cvt.rzi.s32.f32 	%r78, %f91;
	add.s32 	%r79, %r78, %r101;
	mul.wide.s32 	%rd32, %r79, 4;
	add.s64 	%rd33, %rd1, %rd32;
	ld.global.f32 	%f92, [%rd33];
	add.f32 	%f93, %f92, %f86;
	add.s32 	%r80, %r77, %r4;
	cvt.rn.f32.s32 	%f94, %r80;
	ld.const.f32 	%f95, [%rd29+8];
	mul.f32 	%f96, %f1, %f95;
	cvt.rmi.f32.f32 	%f97, %f96;
	add.f32 	%f98, %f97, %f94;
	cvt.rzi.s32.f32 	%r81, %f98;
	add.s32 	%r82, %r81, %r101;
	mul.wide.s32 	%rd34, %r82, 4;
	add.s64 	%rd35, %rd1, %rd34;
	ld.global.f32 	%f99, [%rd35];
	add.f32 	%f100, %f99, %f93;
	add.s32 	%r83, %r80, %r4;
	cvt.rn.f32.s32 	%f101, %r83;
	ld.const.f32 	%f102, [%rd29+12];
	mul.f32 	%f103, %f1, %f102;
	cvt.rmi.f32.f32 	%f104, %f103;
	add.f32 	%f105, %f104, %f101;
	cvt.rzi.s32.f32 	%r84, %f105;
	add.s32 	%r85, %r84, %r101;
	mul.wide.s32 	%rd36, %r85, 4;
	add.s64 	%rd37, %rd1, %rd36;
	ld.global.f32 	%f106, [%rd37];
	add.f32 	%f134, %f106, %f100;
	add.s32 	%r112, %r112, 4;
$L__BB0_9:
	setp.eq.s32 	%p8, %r8, 0;
	@%p8 bra 	$L__BB0_14;
	setp.eq.s32 	%p9, %r8, 1;
	@%p9 bra 	$L__BB0_12;
	mul.lo.s32 	%r86, %r112, %r4;
	cvt.rn.f32.s32 	%f108, %r86;
	mul.wide.u32 	%rd38, %r112, 4;
	add.s64 	%rd40, %rd46, %rd38;
	ld.const.f32 	%f109, [%rd40];
	mul.f32 	%f110, %f1, %f109;
	cvt.rmi.f32.f32 	%f111, %f110;
	add.f32 	%f112, %f111, %f108;
	cvt.rzi.s32.f32 	%r87, %f112;
	add.s32 	%r88, %r87, %r101;
	mul.wide.s32 	%rd41, %r88, 4;
	add.s64 	%rd42, %rd1, %rd41;
	ld.global.f32 	%f113, [%rd42];
	add.f32 	%f114, %f113, %f134;
	add.s32 	%r89, %r86, %r4;
	cvt.rn.f32.s32 	%f115, %r89;
	ld.const.f32 	%f116, [%rd40+4];
	mul.f32 	%f117, %f1, %f116;
	cvt.rmi.f32.f32 	%f118, %f117;
	add.f32 	%f119, %f118, %f115;
	cvt.rzi.s32.f32 	%r90, %f119;
	add.s32 	%r91, %r90, %r101;
	mul.wide.s32 	%rd43, %r91, 4;
	add.s64 	%rd44, %rd1, %rd43;
	ld.global.f32 	%f120, [%rd44];
	add.f32 	%f134, %f120, %f114;
	add.s32 	%r112, %r112, 2;
$L__BB0_12:
	and.b32  	%r92, %r45, 1;
	setp.eq.b32 	%p10, %r92, 1;
	not.pred 	%p11, %p10;
	@%p11 bra 	$L__BB0_14;
	mul.lo.s32 	%r93, %r112, %r4;
	cvt.rn.f32.s32 	%f121, %r93;
	mul.wide.u32 	%rd45, %r112, 4;
	add.s64 	%rd47, %rd46, %rd45;
	ld.const.f32 	%f122, [%rd47];
	mul.f32 	%f123, %f1, %f122;
	cvt.rmi.f32.f32 	%f124, %f123;
	add.f32 	%f125, %f124, %f121;
	cvt.rzi.s32.f32 	%r94, %f125;
	add.s32 	%r95, %r94, %r101;
	mul.wide.s32 	%rd48, %r95, 4;
	add.s64 	%rd49, %rd1, %rd48;
	ld.global.f32 	%f126, [%rd49];
	add.f32 	%f134, %f126, %f134;
$L__BB0_14:
	add.s32 	%r96, %r101, %r5;
	mul.wide.u32 	%rd50, %r96, 4;
	add.s64 	%rd51, %rd2, %rd50;
	st.global.f32 	[%rd51], %f134;
	add.s32 	%r101, %r101, %r6;
	setp.lt.s32 	%p12, %r101, %r44;
	@%p12 bra 	$L__BB0_3;
	bra.uni 	$L__BB0_16;
$L__BB0_15:
	add.s32 	%r50, %r101, %r5;
	mul.wide.u32 	%rd7, %r50, 4;
	add.s64 	%rd8, %rd2, %rd7;
	mov.b32 	%r51, 0;
	st.global.u32 	[%rd8], %r51;
	add.s32 	%r101, %r101, %r6;
	setp.lt.s32 	%p3, %r101, %r44;
	mov.f32 	%f134, 0f00000000;
	@%p3 bra 	$L__BB0_15;
$L__BB0_16:
	mov.u32 	%r97, %tid.x;
	shl.b32 	%r98, %r97, 2;
	mov.u32 	%r99, shared;
	add.s32 	%r100, %r99, %r98;
	st.shared.f32 	[%r100], %f134;
$L__BB0_17:
	ret;

}


// ===== COMPILED SASS (sm_100) =====

	.target	sm_100

	.elftype	@"ET_EXEC"


//--------------------- .note.nv.tkinfo           --------------------------
	.section	.note.nv.tkinfo,"",@"SHT_NOTE"
	.sectionflags	@"SHF_NOTE_NV_TKINFO"
	.tkinfo
        /*0018*/ 	.word	0x00000002
        /*0030*/ 	.string	""
        /*0030*/ 	.string	"ptxas"
        /*0030*/ 	.string	"Cuda compilation tools, release 13.0, V13.0.88"
        /*0030*/ 	.string	"Build cuda_13.0.r13.0/compiler.36424714_0"
        /*0030*/ 	.string	"-arch sm_100 -m 64 "



//--------------------- .note.nv.cuinfo           --------------------------
	.section	.note.nv.cuinfo,"",@"SHT_NOTE"
	.sectionflags	@"SHF_NOTE_NV_CUINFO"
        /*0018*/ 	.short	0x0002
        /*001a*/ 	.short	0x0064
        /*001c*/ 	.short	0x0082
	.zero		2


//--------------------- .nv.info                  --------------------------
	.section	.nv.info,"",@"SHT_CUDA_INFO"
	.align	4


	//----- nvinfo : EIATTR_REGCOUNT
	.align		4
        /*0000*/ 	.byte	0x04, 0x2f
        /*0002*/ 	.short	(.L_2 - .L_1)
	.align		4
.L_1:
        /*0004*/ 	.word	index@(_Z15dedisperse_loopPfS_iifffi)
        /*0008*/ 	.word	0x00000020


	//----- nvinfo : EIATTR_FRAME_SIZE
	.align		4
.L_2:
        /*000c*/ 	.byte	0x04, 0x11
        /*000e*/ 	.short	(.L_4 - .L_3)
	.align		4
.L_3:
        /*0010*/ 	.word	index@($__internal_0_$__cuda_sm3x_div_rn_noftz_f32_slowpath)
        /*0014*/ 	.word	0x00000000


	//----- nvinfo : EIATTR_FRAME_SIZE
	.align		4
.L_4:
        /*0018*/ 	.byte	0x04, 0x11
        /*001a*/ 	.short	(.L_6 - .L_5)
	.align		4
.L_5:
        /*001c*/ 	.word	index@(_Z15dedisperse_loopPfS_iifffi)
        /*0020*/ 	.word	0x00000000


	//----- nvinfo : EIATTR_MIN_STACK_SIZE
	.align		4
.L_6:
        /*0024*/ 	.byte	0x04, 0x12
        /*0026*/ 	.short	(.L_8 - .L_7)
	.align		4
.L_7:
        /*0028*/ 	.word	index@(_Z15dedisperse_loopPfS_iifffi)
        /*002c*/ 	.word	0x00000000
.L_8:


//--------------------- .nv.compat                --------------------------
	.section	.nv.compat,"",@"SHT_CUDA_COMPAT_INFO"
	.align	4
        /*0000*/ 	.byte	0x02, 0x09, 0x00, 0x00, 0x02, 0x02, 0x01, 0x00, 0x02, 0x05, 0x05, 0x00, 0x03, 0x07, 0x01, 0x01
        /*0010*/ 	.byte	0x02, 0x03, 0x00, 0x00, 0x02, 0x06, 0x01, 0x00, 0x04, 0x0b, 0x08, 0x00, 0x01, 0x00, 0x00, 0x00
        /*0020*/ 	.byte	0x00, 0x00, 0x00, 0x00


//--------------------- .nv.info._Z15dedisperse_loopPfS_iifffi --------------------------
	.section	.nv.info._Z15dedisperse_loopPfS_iifffi,"",@"SHT_CUDA_INFO"
	.sectionflags	@""
	.align	4


	//----- nvinfo : EIATTR_CUDA_API_VERSION
	.align		4
        /*0000*/ 	.byte	0x04, 0x37
        /*0002*/ 	.short	(.L_10 - .L_9)
.L_9:
        /*0004*/ 	.word	0x00000082


	//----- nvinfo : EIATTR_KPARAM_INFO
	.align		4
.L_10:
        /*0008*/ 	.byte	0x04, 0x17
        /*000a*/ 	.short	(.L_12 - .L_11)
.L_11:
        /*000c*/ 	.word	0x00000000
        /*0010*/ 	.short	0x0007
        /*0012*/ 	.short	0x0024
        /*0014*/ 	.byte	0x00, 0xf0, 0x11, 0x00


	//----- nvinfo : EIATTR_KPARAM_INFO
	.align		4
.L_12:
        /*0018*/ 	.byte	0x04, 0x17
        /*001a*/ 	.short	(.L_14 - .L_13)
.L_13:
        /*001c*/ 	.word	0x00000000
        /*0020*/ 	.short	0x0006
        /*0022*/ 	.short	0x0020
        /*0024*/ 	.byte	0x00, 0xf0, 0x11, 0x00


	//----- nvinfo : EIATTR_KPARAM_INFO
	.align		4
.L_14:
        /*0028*/ 	.byte	0x04, 0x17
        /*002a*/ 	.short	(.L_16 - .L_15)
.L_15:
        /*002c*/ 	.word	0x00000000
        /*0030*/ 	.short	0x0005
        /*0032*/ 	.short	0x001c
        /*0034*/ 	.byte	0x00, 0xf0, 0x11, 0x00


	//----- nvinfo : EIATTR_KPARAM_INFO
	.align		4
.L_16:
        /*0038*/ 	.byte	0x04, 0x17
        /*003a*/ 	.short	(.L_18 - .L_17)
.L_17:
        /*003c*/ 	.word	0x00000000
        /*0040*/ 	.short	0x0004
        /*0042*/ 	.short	0x0018
        /*0044*/ 	.byte	0x00, 0xf0, 0x11, 0x00


	//----- nvinfo : EIATTR_KPARAM_INFO
	.align		4
.L_18:
        /*0048*/ 	.byte	0x04, 0x17
        /*004a*/ 	.short	(.L_20 - .L_19)
.L_19:
        /*004c*/ 	.word	0x00000000
        /*0050*/ 	.short	0x0003
        /*0052*/ 	.short	0x0014
        /*0054*/ 	.byte	0x00, 0xf0, 0x11, 0x00


	//----- nvinfo : EIATTR_KPARAM_INFO
	.align		4
.L_20:
        /*0058*/ 	.byte	0x04, 0x17
        /*005a*/ 	.short	(.L_22 - .L_21)
.L_21:
        /*005c*/ 	.word	0x00000000
        /*0060*/ 	.short	0x0002
        /*0062*/ 	.short	0x0010
        /*0064*/ 	.byte	0x00, 0xf0, 0x11, 0x00


	//----- nvinfo : EIATTR_KPARAM_INFO
	.align		4
.L_22:
        /*0068*/ 	.byte	0x04, 0x17
        /*006a*/ 	.short	(.L_24 - .L_23)
.L_23:
        /*006c*/ 	.word	0x00000000
        /*0070*/ 	.short	0x0001
        /*0072*/ 	.short	0x0008
        /*0074*/ 	.byte	0x00, 0xf5, 0x21, 0x00


	//----- nvinfo : EIATTR_KPARAM_INFO
	.align		4
.L_24:
        /*0078*/ 	.byte	0x04, 0x17
        /*007a*/ 	.short	(.L_26 - .L_25)
.L_25:
        /*007c*/ 	.word	0x00000000
        /*0080*/ 	.short	0x0000
        /*0082*/ 	.short	0x0000
        /*0084*/ 	.byte	0x00, 0xf5, 0x21, 0x00


	//----- nvinfo : EIATTR_SPARSE_MMA_MASK
	.align		4
.L_26:
        /*0088*/ 	.byte	0x03, 0x50
        /*008a*/ 	.short	0x0000


	//----- nvinfo : EIATTR_MAXREG_COUNT
	.align		4
        /*008c*/ 	.byte	0x03, 0x1b
        /*008e*/ 	.short	0x00ff


	//----- nvinfo : EIATTR_MERCURY_ISA_VERSION
	.align		4
        /*0090*/ 	.byte	0x03, 0x5f
        /*0092*/ 	.short	0x0101


	//----- nvinfo : EIATTR_VRC_CTA_INIT_COUNT
	.align		4
        /*0094*/ 	.byte	0x02, 0x4a
	.zero		1
	.zero		1


	//----- nvinfo : EIATTR_EXIT_INSTR_OFFSETS
	.align		4
        /*0098*/ 	.byte	0x04, 0x1c
        /*009a*/ 	.short	(.L_28 - .L_27)


	//   ....[0]....
.L_27:
        /*009c*/ 	.word	0x00000160


	//   ....[1]....
        /*00a0*/ 	.word	0x00001070


	//----- nvinfo : EIATTR_CRS_STACK_SIZE
	.align		4
.L_28:
        /*00a4*/ 	.byte	0x04, 0x1e
        /*00a6*/ 	.short	(.L_30 - .L_29)
.L_29:
        /*00a8*/ 	.word	0x00000000


	//----- nvinfo : EIATTR_CBANK_PARAM_SIZE
	.align		4
.L_30:
        /*00ac*/ 	.byte	0x03, 0x19
        /*00ae*/ 	.short	0x0028


	//----- nvinfo : EIATTR_PARAM_CBANK
	.align		4
        /*00b0*/ 	.byte	0x04, 0x0a
        /*00b2*/ 	.short	(.L_32 - .L_31)
	.align		4
.L_31:
        /*00b4*/ 	.word	index@(.nv.constant0._Z15dedisperse_loopPfS_iifffi)
        /*00b8*/ 	.short	0x0380
        /*00ba*/ 	.short	0x0028


	//----- nvinfo : EIATTR_SW_WAR
	.align		4
.L_32:
        /*00bc*/ 	.byte	0x04, 0x36
        /*00be*/ 	.short	(.L_34 - .L_33)
.L_33:
        /*00c0*/ 	.word	0x00000008
.L_34:


//--------------------- .nv.callgraph             --------------------------
	.section	.nv.callgraph,"",@"SHT_CUDA_CALLGRAPH"
	.align	4
	.sectionentsize	8
	.align		4
        /*0000*/ 	.word	0x00000000
	.align		4
        /*0004*/ 	.word	0xffffffff
	.align		4
        /*0008*/ 	.word	0x00000000
	.align		4
        /*000c*/ 	.word	0xfffffffe
	.align		4
        /*0010*/ 	.word	0x00000000
	.align		4
        /*0014*/ 	.word	0xfffffffd
	.align		4
        /*0018*/ 	.word	0x00000000
	.align		4
        /*001c*/ 	.word	0xfffffffc


//--------------------- .nv.constant3             --------------------------
	.section	.nv.constant3,"a",@progbits
	.align	4
.nv.constant3:
	.type		dm_shifts,@object
	.size		dm_shifts,(.L_0 - dm_shifts)
dm_shifts:
	.zero		16384
.L_0:


//--------------------- .text._Z15dedisperse_loopPfS_iifffi --------------------------
	.section	.text._Z15dedisperse_loopPfS_iifffi,"ax",@progbits
	.align	128
        .global         _Z15dedisperse_loopPfS_iifffi
        .type           _Z15dedisperse_loopPfS_iifffi,@function
        .size           _Z15dedisperse_loopPfS_iifffi,(.L_x_20 - _Z15dedisperse_loopPfS_iifffi)
        .other          _Z15dedisperse_loopPfS_iifffi,@"STO_CUDA_ENTRY STV_DEFAULT"
_Z15dedisperse_loopPfS_iifffi:
.text._Z15dedisperse_loopPfS_iifffi:
[----:B------:R-:W-:Y:S08]  /*0000*/  LDC R1, c[0x0][0x37c] ;  /* 0x0000df00ff017b82 */ /* 0x000ff00000000800 */
[----:B------:R-:W0:Y:S01]  /*0010*/  LDC.64 R6, c[0x0][0x398] ;  /* 0x0000e600ff067b82 */ /* 0x000e220000000a00 */
[----:B------:R-:W1:Y:S07]  /*0020*/  LDCU UR4, c[0x0][0x3a0] ;  /* 0x00007400ff0477ac */ /* 0x000e6e0008000800 */
[----:B------:R-:W2:Y:S01]  /*0030*/  S2UR UR9, SR_CTAID.Y ;  /* 0x00000000000979c3 */ /* 0x000ea20000002600 */
[----:B0-----:R-:W0:Y:S01]  /*0040*/  MUFU.RCP R5, R6 ;  /* 0x0000000600057308 */ /* 0x001e220000001000 */
[----:B--2---:R-:W-:-:S05]  /*0050*/  I2FP.F32.U32 R0, UR9 ;  /* 0x0000000900007c45 */ /* 0x004fca0008201000 */
[----:B-1----:R-:W-:-:S04]  /*0060*/  FFMA R3, R0, UR4, R7 ;  /* 0x0000000400037c23 */ /* 0x002fc80008000007 */
[----:B------:R-:W1:Y:S01]  /*0070*/  FCHK P0, R3, R6 ;  /* 0x0000000603007302 */ /* 0x000e620000000000 */
[----:B0-----:R-:W-:-:S04]  /*0080*/  FFMA R2, R5, -R6, 1 ;  /* 0x3f80000005027423 */ /* 0x001fc80000000806 */
[----:B------:R-:W-:-:S04]  /*0090*/  FFMA R2, R5, R2, R5 ;  /* 0x0000000205027223 */ /* 0x000fc80000000005 */
[----:B------:R-:W-:-:S04]  /*00a0*/  FFMA R5, R3, R2, RZ ;  /* 0x0000000203057223 */ /* 0x000fc800000000ff */
[----:B------:R-:W-:-:S04]  /*00b0*/  FFMA R0, R5, -R6, R3 ;  /* 0x8000000605007223 */ /* 0x000fc80000000003 */
[----:B------:R-:W-:Y:S01]  /*00c0*/  FFMA R0, R2, R0, R5 ;  /* 0x0000000002007223 */ /* 0x000fe20000000005 */
[----:B-1----:R-:W-:Y:S06]  /*00d0*/  @!P0 BRA `(.L_x_0) ;  /* 0x0000000000088947 */ /* 0x002fec0003800000 */
[----:B------:R-:W-:-:S07]  /*00e0*/  MOV R2, 0x100 ;  /* 0x0000010000027802 */ /* 0x000fce0000000f00 */
[----:B------:R-:W-:Y:S05]  /*00f0*/  CALL.REL.NOINC `($__internal_0_$__cuda_sm3x_div_rn_noftz_f32_slowpath) ;  /* 0x0000000c00e07944 */ /* 0x000fea0003c00000 */
.L_x_0:
[----:B------:R-:W0:Y:S01]  /*0100*/  S2R R2, SR_TID.X ;  /* 0x0000000000027919 */ /* 0x000e220000002100 */
[----:B------:R-:W0:Y:S08]  /*0110*/  S2UR UR4, SR_CTAID.X ;  /* 0x00000000000479c3 */ /* 0x000e300000002500 */
[----:B------:R-:W0:Y:S08]  /*0120*/  LDC R3, c[0x0][0x360] ;  /* 0x0000d800ff037b82 */ /* 0x000e300000000800 */
[----:B------:R-:W1:Y:S01]  /*0130*/  LDC R9, c[0x0][0x390] ;  /* 0x0000e400ff097b82 */ /* 0x000e620000000800 */
[----:B0-----:R-:W-:-:S05]  /*0140*/  IMAD R2, R3, UR4, R2 ;  /* 0x0000000403027c24 */ /* 0x001fca000f8e0202 */
[----:B-1----:R-:W-:-:S13]  /*0150*/  ISETP.GE.AND P0, PT, R2, R9, PT ;  /* 0x000000090200720c */ /* 0x002fda0003f06270 */
[----:B------:R-:W-:Y:S05]  /*0160*/  @P0 EXIT ;  /* 0x000000000000094d */ /* 0x000fea0003800000 */
[----:B------:R-:W0:Y:S01]  /*0170*/  LDCU UR4, c[0x0][0x394] ;  /* 0x00007280ff0477ac */ /* 0x000e220008000800 */
[----:B------:R-:W1:Y:S01]  /*0180*/  LDCU UR5, c[0x0][0x370] ;  /* 0x00006e00ff0577ac */ /* 0x000e620008000800 */
[----:B------:R-:W2:Y:S01]  /*0190*/  LDCU.64 UR10, c[0x0][0x358] ;  /* 0x00006b00ff0a77ac */ /* 0x000ea20008000a00 */
[----:B0-----:R-:W-:Y:S01]  /*01a0*/  UISETP.GT.AND UP0, UPT, UR4, URZ, UPT ;  /* 0x000000ff0400728c */ /* 0x001fe2000bf04270 */
[----:B-1----:R-:W-:-:S08]  /*01b0*/  IMAD R3, R3, UR5, RZ ;  /* 0x0000000503037c24 */ /* 0x002fd0000f8e02ff */
[----:B--2---:R-:W-:Y:S05]  /*01c0*/  BRA.U UP0, `(.L_x_1) ;  /* 0x00000001002c7547 */ /* 0x004fea000b800000 */
[----:B------:R-:W0:Y:S01]  /*01d0*/  LDC.64 R6, c[0x0][0x380] ;  /* 0x0000e000ff067b82 */ /* 0x000e220000000a00 */
[----:B------:R-:W-:Y:S01]  /*01e0*/  BSSY.RECONVERGENT B0, `(.L_x_2) ;  /* 0x0000007000007945 */ /* 0x000fe20003800200 */
.L_x_3:
[----:B-1----:R-:W-:Y:S01]  /*01f0*/  IMAD R5, R9, UR9, R2 ;  /* 0x0000000909057c24 */ /* 0x002fe2000f8e0202 */
[----:B------:R-:W-:-:S03]  /*0200*/  IADD3 R2, PT, PT, R3, R2, RZ ;  /* 0x0000000203027210 */ /* 0x000fc60007ffe0ff */
[----:B0-----:R-:W-:Y:S01]  /*0210*/  IMAD.WIDE.U32 R4, R5, 0x4, R6 ;  /* 0x0000000405047825 */ /* 0x001fe200078e0006 */
[----:B------:R-:W-:-:S04]  /*0220*/  ISETP.GE.AND P0, PT, R2, R9, PT ;  /* 0x000000090200720c */ /* 0x000fc80003f06270 */
[----:B------:R1:W-:Y:S09]  /*0230*/  STG.E desc[UR10][R4.64], RZ ;  /* 0x000000ff04007986 */ /* 0x0003f2000c10190a */
[----:B------:R-:W-:Y:S05]  /*0240*/  @!P0 BRA `(.L_x_3) ;  /* 0xfffffffc00e88947 */ /* 0x000fea000383ffff */
[----:B------:R-:W-:Y:S05]  /*0250*/  BSYNC.RECONVERGENT B0 ;  /* 0x0000000000007941 */ /* 0x000fea0003800200 */
.L_x_2:
[----:B------:R-:W-:Y:S01]  /*0260*/  IMAD.MOV.U32 R11, RZ, RZ, RZ ;  /* 0x000000ffff0b7224 */ /* 0x000fe200078e00ff */
[----:B------:R-:W-:Y:S06]  /*0270*/  BRA `(.L_x_4) ;  /* 0x0000000c00647947 */ /* 0x000fec0003800000 */
.L_x_1:
[----:B------:R-:W0:Y:S01]  /*0280*/  LDCU UR5, c[0x0][0x3a4] ;  /* 0x00007480ff0577ac */ /* 0x000e220008000800 */
[----:B------:R-:W-:Y:S01]  /*0290*/  BSSY.RECONVERGENT B0, `(.L_x_4) ;  /* 0x00000d7000007945 */ /* 0x000fe20003800200 */
[----:B------:R-:W-:Y:S02]  /*02a0*/  ULOP3.LUT UR8, UR4, 0x7ffffff8, URZ, 0xc0, !UPT ;  /* 0x7ffffff804087892 */ /* 0x000fe4000f8ec0ff */
[----:B------:R-:W-:Y:S02]  /*02b0*/  ULOP3.LUT UR7, UR4, 0x7, URZ, 0xc0, !UPT ;  /* 0x0000000704077892 */ /* 0x000fe4000f8ec0ff */
[----:B------:R-:W-:Y:S02]  /*02c0*/  ULOP3.LUT UR4, UR4, 0x3, URZ, 0xc0, !UPT ;  /* 0x0000000304047892 */ /* 0x000fe4000f8ec0ff */
[----:B------:R-:W-:Y:S01]  /*02d0*/  UIADD3 UR12, UPT, UPT, -UR8, URZ, URZ ;  /* 0x000000ff080c7290 */ /* 0x000fe2000fffe1ff */
[----:B0-----:R-:W-:-:S05]  /*02e0*/  IADD3 R5, PT, PT, R9, UR5, RZ ;  /* 0x0000000509057c10 */ /* 0x001fca000fffe0ff */
[----:B------:R-:W-:-:S07]  /*02f0*/  IMAD.SHL.U32 R6, R5, 0x2, RZ ;  /* 0x0000000205067824 */ /* 0x000fce00078e00ff */
.L_x_10:
[----:B0-----:R-:W0:Y:S01]  /*0300*/  LDC R7, c[0x0][0x394] ;  /* 0x0000e500ff077b82 */ /* 0x001e220000000800 */
[----:B------:R-:W-:Y:S02]  /*0310*/  HFMA2 R4, -RZ, RZ, 0, 0 ;  /* 0x00000000ff047431 */ /* 0x000fe400000001ff */
[----:B------:R-:W-:Y:S01]  /*0320*/  IMAD.MOV.U32 R11, RZ, RZ, RZ ;  /* 0x000000ffff0b7224 */ /* 0x000fe200078e00ff */
[----:B0-----:R-:W-:-:S13]  /*0330*/  ISETP.GE.U32.AND P0, PT, R7, 0x8, PT ;  /* 0x000000080700780c */ /* 0x001fda0003f06070 */
[----:B------:R-:W-:Y:S05]  /*0340*/  @!P0 BRA `(.L_x_5) ;  /* 0x0000000400948947 */ /* 0x000fea0003800000 */
[----:B------:R-:W0:Y:S01]  /*0350*/  LDC.64 R16, c[0x0][0x388] ;  /* 0x0000e200ff107b82 */ /* 0x000e220000000a00 */
[C---:B------:R-:W-:Y:S01]  /*0360*/  IMAD R10, R5.reuse, 0x7, RZ ;  /* 0x00000007050a7824 */ /* 0x040fe200078e02ff */
[C---:B------:R-:W-:Y:S01]  /*0370*/  SHF.L.U32 R22, R5.reuse, 0x2, RZ ;  /* 0x0000000205167819 */ /* 0x040fe200000006ff */
[C---:B------:R-:W-:Y:S01]  /*0380*/  IMAD R12, R5.reuse, 0x6, RZ ;  /* 0x00000006050c7824 */ /* 0x040fe200078e02ff */
[----:B------:R-:W-:Y:S01]  /*0390*/  MOV R28, RZ ;  /* 0x000000ff001c7202 */ /* 0x000fe20000000f00 */
[C---:B------:R-:W-:Y:S01]  /*03a0*/  IMAD R14, R5.reuse, 0x5, RZ ;  /* 0x00000005050e7824 */ /* 0x040fe200078e02ff */
[----:B------:R-:W-:Y:S01]  /*03b0*/  MOV R4, R5 ;  /* 0x0000000500047202 */ /* 0x000fe20000000f00 */
[----:B------:R-:W-:Y:S01]  /*03c0*/  IMAD R26, R5, 0x3, RZ ;  /* 0x00000003051a7824 */ /* 0x000fe200078e02ff */
[----:B------:R-:W-:Y:S01]  /*03d0*/  MOV R24, R6 ;  /* 0x0000000600187202 */ /* 0x000fe20000000f00 */
[----:B------:R-:W-:Y:S01]  /*03e0*/  IMAD.MOV.U32 R11, RZ, RZ, RZ ;  /* 0x000000ffff0b7224 */ /* 0x000fe200078e00ff */
[----:B------:R-:W-:Y:S01]  /*03f0*/  MOV R9, UR12 ;  /* 0x0000000c00097c02 */ /* 0x000fe20008000f00 */
[----:B------:R-:W-:-:S07]  /*0400*/  IMAD.MOV.U32 R8, RZ, RZ, 0x10 ;  /* 0x00000010ff087424 */ /* 0x000fce00078e00ff */
.L_x_6:
[----:B------:R-:W1:Y:S01]  /*0410*/  LDC.64 R18, c[0x3][R8+-0x10] ;  /* 0x00fffc0008127b82 */ /* 0x000e620000000a00 */
[----:B------:R-:W-:Y:S02]  /*0420*/  I2FP.F32.S32 R13, R28 ;  /* 0x0000001c000d7245 */ /* 0x000fe40000201400 */
[----:B------:R-:W-:Y:S01]  /*0430*/  I2FP.F32.S32 R15, R4 ;  /* 0x00000004000f7245 */ /* 0x000fe20000201400 */
[-C--:B-1----:R-:W-:Y:S01]  /*0440*/  FMUL R18, R18, R0.reuse ;  /* 0x0000000012127220 */ /* 0x082fe20000400000 */
[----:B------:R-:W-:-:S04]  /*0450*/  FMUL R25, R19, R0 ;  /* 0x0000000013197220 */ /* 0x000fc80000400000 */
[----:B------:R-:W1:Y:S08]  /*0460*/  FRND.FLOOR R20, R25 ;  /* 0x0000001900147307 */ /* 0x000e700000205000 */
[----:B------:R-:W2:Y:S01]  /*0470*/  FRND.FLOOR R18, R18 ;  /* 0x0000001200127307 */ /* 0x000ea20000205000 */
[----:B-1----:R-:W-:-:S07]  /*0480*/  FADD R27, R15, R20 ;  /* 0x000000140f1b7221 */ /* 0x002fce0000000000 */
[----:B------:R-:W1:Y:S01]  /*0490*/  F2I.TRUNC.NTZ R27, R27 ;  /* 0x0000001b001b7305 */ /* 0x000e62000020f100 */
[----:B--2---:R-:W-:-:S07]  /*04a0*/  FADD R23, R13, R18 ;  /* 0x000000120d177221 */ /* 0x004fce0000000000 */
[----:B------:R-:W2:Y:S01]  /*04b0*/  F2I.TRUNC.NTZ R23, R23 ;  /* 0x0000001700177305 */ /* 0x000ea2000020f100 */
[----:B-1----:R-:W-:-:S05]  /*04c0*/  IADD3 R19, PT, PT, R27, R2, RZ ;  /* 0x000000021b137210 */ /* 0x002fca0007ffe0ff */
[----:B0-----:R-:W-:-:S04]  /*04d0*/  IMAD.WIDE R18, R19, 0x4, R16 ;  /* 0x0000000413127825 */ /* 0x001fc800078e0210 */
[----:B--2---:R-:W-:Y:S01]  /*04e0*/  IMAD.IADD R21, R23, 0x1, R2 ;  /* 0x0000000117157824 */ /* 0x004fe200078e0202 */
[----:B------:R0:W2:Y:S03]  /*04f0*/  LDG.E R15, desc[UR10][R18.64] ;  /* 0x0000000a120f7981 */ /* 0x0000a6000c1e1900 */
[----:B------:R-:W-:-:S05]  /*0500*/  IMAD.WIDE R20, R21, 0x4, R16 ;  /* 0x0000000415147825 */ /* 0x000fca00078e0210 */
[----:B------:R1:W3:Y:S01]  /*0510*/  LDG.E R13, desc[UR10][R20.64] ;  /* 0x0000000a140d7981 */ /* 0x0002e2000c1e1900 */
[----:B0-----:R-:W0:Y:S08]  /*0520*/  LDC.64 R18, c[0x3][R8+-0x8] ;  /* 0x00fffe0008127b82 */ /* 0x001e300000000a00 */
[----:B-1----:R-:W1:Y:S01]  /*0530*/  LDC.64 R20, c[0x3][R8] ;  /* 0x00c0000008147b82 */ /* 0x002e620000000a00 */
[-C--:B0-----:R-:W-:Y:S01]  /*0540*/  FMUL R29, R18, R0.reuse ;  /* 0x00000000121d7220 */ /* 0x081fe20000400000 */
[----:B------:R-:W-:-:S03]  /*0550*/  FMUL R27, R19, R0 ;  /* 0x00000000131b7220 */ /* 0x000fc60000400000 */
[----:B------:R-:W0:Y:S01]  /*0560*/  FRND.FLOOR R23, R29 ;  /* 0x0000001d00177307 */ /* 0x000e220000205000 */
[----:B-1----:R-:W-:-:S07]  /*0570*/  FMUL R25, R20, R0 ;  /* 0x0000000014197220 */ /* 0x002fce0000400000 */
[----:B------:R-:W1:Y:S01]  /*0580*/  FRND.FLOOR R27, R27 ;  /* 0x0000001b001b7307 */ /* 0x000e620000205000 */
[----:B------:R-:W-:-:S07]  /*0590*/  I2FP.F32.S32 R18, R24 ;  /* 0x0000001800127245 */ /* 0x000fce0000201400 */
[----:B------:R-:W4:Y:S01]  /*05a0*/  FRND.FLOOR R25, R25 ;  /* 0x0000001900197307 */ /* 0x000f220000205000 */
[----:B0-----:R-:W-:Y:S01]  /*05b0*/  FADD R23, R18, R23 ;  /* 0x0000001712177221 */ /* 0x001fe20000000000 */
[----:B------:R-:W-:Y:S01]  /*05c0*/  I2FP.F32.S32 R18, R26 ;  /* 0x0000001a00127245 */ /* 0x000fe20000201400 */
[----:B------:R-:W-:Y:S01]  /*05d0*/  FMUL R20, R21, R0 ;  /* 0x0000000015147220 */ /* 0x000fe20000400000 */
[----:B------:R-:W-:-:S03]  /*05e0*/  I2FP.F32.S32 R19, R22 ;  /* 0x0000001600137245 */ /* 0x000fc60000201400 */
[----:B-1----:R-:W-:Y:S01]  /*05f0*/  FADD R21, R18, R27 ;  /* 0x0000001b12157221 */ /* 0x002fe20000000000 */
[----:B------:R-:W-:Y:S08]  /*0600*/  F2I.TRUNC.NTZ R23, R23 ;  /* 0x0000001700177305 */ /* 0x000ff0000020f100 */
[----:B------:R-:W0:Y:S08]  /*0610*/  FRND.FLOOR R20, R20 ;  /* 0x0000001400147307 */ /* 0x000e300000205000 */
[----:B------:R-:W1:Y:S01]  /*0620*/  F2I.TRUNC.NTZ R21, R21 ;  /* 0x0000001500157305 */ /* 0x000e62000020f100 */
[----:B---3--:R-:W-:Y:S01]  /*0630*/  FADD R18, R13, R11 ;  /* 0x0000000b0d127221 */ /* 0x008fe20000000000 */
[----:B----4-:R-:W-:-:S03]  /*0640*/  FADD R13, R19, R25 ;  /* 0x00000019130d7221 */ /* 0x010fc60000000000 */
[----:B--2---:R-:W-:Y:S02]  /*0650*/  FADD R15, R18, R15 ;  /* 0x0000000f120f7221 */ /* 0x004fe40000000000 */
[----:B------:R-:W2:Y:S01]  /*0660*/  LDC.64 R18, c[0x3][R8+0x8] ;  /* 0x00c0020008127b82 */ /* 0x000ea20000000a00 */
[----:B------:R-:W-:Y:S01]  /*0670*/  I2FP.F32.S32 R11, R14 ;  /* 0x0000000e000b7245 */ /* 0x000fe20000201400 */
[----:B------:R-:W3:Y:S04]  /*0680*/  F2I.TRUNC.NTZ R13, R13 ;  /* 0x0000000d000d7305 */ /* 0x000ee8000020f100 */
[----:B0-----:R-:W-:Y:S01]  /*0690*/  FADD R27, R11, R20 ;  /* 0x000000140b1b7221 */ /* 0x001fe20000000000 */
[----:B------:R-:W-:Y:S01]  /*06a0*/  IADD3 R11, PT, PT, R23, R2, RZ ;  /* 0x00000002170b7210 */ /* 0x000fe20007ffe0ff */
[----:B-1----:R-:W-:-:S02]  /*06b0*/  IMAD.IADD R25, R21, 0x1, R2 ;  /* 0x0000000115197824 */ /* 0x002fc400078e0202 */
[----:B------:R-:W0:Y:S02]  /*06c0*/  F2I.TRUNC.NTZ R23, R27 ;  /* 0x0000001b00177305 */ /* 0x000e24000020f100 */
[----:B------:R-:W-:-:S05]  /*06d0*/  IMAD.WIDE R20, R11, 0x4, R16 ;  /* 0x000000040b147825 */ /* 0x000fca00078e0210 */
[----:B------:R1:W4:Y:S01]  /*06e0*/  LDG.E R11, desc[UR10][R20.64] ;  /* 0x0000000a140b7981 */ /* 0x000322000c1e1900 */
[----:B--2---:R-:W-:Y:S01]  /*06f0*/  FMUL R18, R18, R0 ;  /* 0x0000000012127220 */ /* 0x004fe20000400000 */
[----:B-1----:R-:W-:-:S05]  /*0700*/  IMAD.WIDE R20, R25, 0x4, R16 ;  /* 0x0000000419147825 */ /* 0x002fca00078e0210 */
[----:B------:R-:W1:Y:S01]  /*0710*/  FRND.FLOOR R18, R18 ;  /* 0x0000001200127307 */ /* 0x000e620000205000 */
[-C--:B---3--:R-:W-:Y:S02]  /*0720*/  IADD3 R25, PT, PT, R13, R2.reuse, RZ ;  /* 0x000000020d197210 */ /* 0x088fe40007ffe0ff */
[----:B------:R2:W3:Y:S01]  /*0730*/  LDG.E R13, desc[UR10][R20.64] ;  /* 0x0000000a140d7981 */ /* 0x0004e2000c1e1900 */
[----:B0-----:R-:W-:Y:S02]  /*0740*/  IADD3 R29, PT, PT, R23, R2, RZ ;  /* 0x00000002171d7210 */ /* 0x001fe40007ffe0ff */
[----:B------:R-:W-:Y:S01]  /*0750*/  I2FP.F32.S32 R27, R12 ;  /* 0x0000000c001b7245 */ /* 0x000fe20000201400 */
[----:B--2---:R-:W-:-:S05]  /*0760*/  IMAD.WIDE R20, R25, 0x4, R16 ;  /* 0x0000000419147825 */ /* 0x004fca00078e0210 */
[----:B------:R0:W2:Y:S02]  /*0770*/  LDG.E R23, desc[UR10][R20.64] ;  /* 0x0000000a14177981 */ /* 0x0000a4000c1e1900 */
[----:B0-----:R-:W-:-:S04]  /*0780*/  IMAD.WIDE R20, R29, 0x4, R16 ;  /* 0x000000041d147825 */ /* 0x001fc800078e0210 */
[----:B-1----:R-:W-:Y:S01]  /*0790*/  FADD R29, R27, R18 ;  /* 0x000000121b1d7221 */ /* 0x002fe20000000000 */
[----:B------:R-:W5:Y:S05]  /*07a0*/  LDG.E R25, desc[UR10][R20.64] ;  /* 0x0000000a14197981 */ /* 0x000f6a000c1e1900 */
[----:B------:R-:W0:Y:S01]  /*07b0*/  F2I.TRUNC.NTZ R29, R29 ;  /* 0x0000001d001d7305 */ /* 0x000e22000020f100 */
[----:B------:R-:W-:Y:S01]  /*07c0*/  FMUL R27, R19, R0 ;  /* 0x00000000131b7220 */ /* 0x000fe20000400000 */
[----:B0-----:R-:W-:-:S06]  /*07d0*/  IMAD.IADD R19, R29, 0x1, R2 ;  /* 0x000000011d137824 */ /* 0x001fcc00078e0202 */
[----:B------:R0:W1:Y:S01]  /*07e0*/  FRND.FLOOR R29, R27 ;  /* 0x0000001b001d7307 */ /* 0x0000620000205000 */
[----:B------:R-:W-:-:S05]  /*07f0*/  IMAD.WIDE R18, R19, 0x4, R16 ;  /* 0x0000000413127825 */ /* 0x000fca00078e0210 */
[----:B0-----:R0:W5:Y:S02]  /*0800*/  LDG.E R27, desc[UR10][R18.64] ;  /* 0x0000000a121b7981 */ /* 0x001164000c1e1900 */
[----:B0-----:R-:W-:-:S05]  /*0810*/  I2FP.F32.S32 R18, R10 ;  /* 0x0000000a00127245 */ /* 0x001fca0000201400 */
[----:B-1----:R-:W-:-:S04]  /*0820*/  FADD R29, R18, R29 ;  /* 0x0000001d121d7221 */ /* 0x002fc80000000000 */
[----:B------:R-:W0:Y:S02]  /*0830*/  F2I.TRUNC.NTZ R21, R29 ;  /* 0x0000001d00157305 */ /* 0x000e24000020f100 */
[----:B0-----:R-:W-:-:S05]  /*0840*/  IADD3 R21, PT, PT, R21, R2, RZ ;  /* 0x0000000215157210 */ /* 0x001fca0007ffe0ff */
[----:B------:R-:W-:-:S05]  /*0850*/  IMAD.WIDE R18, R21, 0x4, R16 ;  /* 0x0000000415127825 */ /* 0x000fca00078e0210 */
[----:B------:R-:W5:Y:S01]  /*0860*/  LDG.E R20, desc[UR10][R18.64] ;  /* 0x0000000a12147981 */ /* 0x000f62000c1e1900 */
[----:B------:R-:W-:-:S04]  /*0870*/  IADD3 R9, PT, PT, R9, 0x8, RZ ;  /* 0x0000000809097810 */ /* 0x000fc80007ffe0ff */
[----:B------:R-:W-:Y:S01]  /*0880*/  ISETP.NE.AND P0, PT, R9, RZ, PT ;  /* 0x000000ff0900720c */ /* 0x000fe20003f05270 */
[C---:B------:R-:W-:Y:S01]  /*0890*/  IMAD R28, R5.reuse, 0x8, R28 ;  /* 0x00000008051c7824 */ /* 0x040fe200078e021c */
[C---:B------:R-:W-:Y:S01]  /*08a0*/  LEA R4, R5.reuse, R4, 0x3 ;  /* 0x0000000405047211 */ /* 0x040fe200078e18ff */
[C---:B------:R-:W-:Y:S01]  /*08b0*/  IMAD R26, R5.reuse, 0x8, R26 ;  /* 0x00000008051a7824 */ /* 0x040fe200078e021a */
[C---:B------:R-:W-:Y:S01]  /*08c0*/  LEA R24, R5.reuse, R24, 0x3 ;  /* 0x0000001805187211 */ /* 0x040fe200078e18ff */
[C---:B------:R-:W-:Y:S01]  /*08d0*/  IMAD R12, R5.reuse, 0x8, R12 ;  /* 0x00000008050c7824 */ /* 0x040fe200078e020c */
[C---:B------:R-:W-:Y:S02]  /*08e0*/  LEA R22, R5.reuse, R22, 0x3 ;  /* 0x0000001605167211 */ /* 0x040fe400078e18ff */
[C---:B------:R-:W-:Y:S02]  /*08f0*/  LEA R14, R5.reuse, R14, 0x3 ;  /* 0x0000000e050e7211 */ /* 0x040fe400078e18ff */
[----:B------:R-:W-:-:S02]  /*0900*/  LEA R10, R5, R10, 0x3 ;  /* 0x0000000a050a7211 */ /* 0x000fc400078e18ff */
[----:B------:R-:W-:Y:S01]  /*0910*/  IADD3 R8, PT, PT, R8, 0x20, RZ ;  /* 0x0000002008087810 */ /* 0x000fe20007ffe0ff */
[----:B----4-:R-:W-:-:S04]  /*0920*/  FADD R11, R15, R11 ;  /* 0x0000000b0f0b7221 */ /* 0x010fc80000000000 */
[----:B---3--:R-:W-:-:S04]  /*0930*/  FADD R11, R11, R13 ;  /* 0x0000000d0b0b7221 */ /* 0x008fc80000000000 */
[----:B--2---:R-:W-:-:S04]  /*0940*/  FADD R11, R11, R23 ;  /* 0x000000170b0b7221 */ /* 0x004fc80000000000 */
[----:B-----5:R-:W-:-:S04]  /*0950*/  FADD R11, R11, R25 ;  /* 0x000000190b0b7221 */ /* 0x020fc80000000000 */
[----:B------:R-:W-:-:S04]  /*0960*/  FADD R11, R11, R27 ;  /* 0x0000001b0b0b7221 */ /* 0x000fc80000000000 */
[----:B------:R-:W-:Y:S01]  /*0970*/  FADD R11, R11, R20 ;  /* 0x000000140b0b7221 */ /* 0x000fe20000000000 */
[----:B------:R-:W-:Y:S06]  /*0980*/  @P0 BRA `(.L_x_6) ;  /* 0xfffffff800a00947 */ /* 0x000fec000383ffff */
[----:B------:R-:W-:-:S07]  /*0990*/  IMAD.U32 R4, RZ, RZ, UR8 ;  /* 0x00000008ff047e24 */ /* 0x000fce000f8e00ff */
.L_x_5:
[----:B------:R-:W-:-:S09]  /*09a0*/  UISETP.NE.AND UP0, UPT, UR7, URZ, UPT ;  /* 0x000000ff0700728c */ /* 0x000fd2000bf05270 */
[----:B------:R-:W-:Y:S05]  /*09b0*/  BRA.U !UP0, `(.L_x_7) ;  /* 0x0000000508707547 */ /* 0x000fea000b800000 */
[----:B------:R-:W-:Y:S02]  /*09c0*/  UIADD3 UR5, UPT, UPT, UR7, -0x1, URZ ;  /* 0xffffffff07057890 */ /* 0x000fe4000fffe0ff */
[----:B------:R-:W-:Y:S02]  /*09d0*/  UISETP.NE.AND UP1, UPT, UR4, URZ, UPT ;  /* 0x000000ff0400728c */ /* 0x000fe4000bf25270 */
[----:B------:R-:W-:-:S09]  /*09e0*/  UISETP.GE.U32.AND UP0, UPT, UR5, 0x3, UPT ;  /* 0x000000030500788c */ /* 0x000fd2000bf06070 */
[----:B------:R-:W-:Y:S05]  /*09f0*/  BRA.U !UP0, `(.L_x_8) ;  /* 0x0000000108b47547 */ /* 0x000fea000b800000 */
[----:B------:R-:W-:-:S04]  /*0a00*/  SHF.L.U32 R10, R4, 0x2, RZ ;  /* 0x00000002040a7819 */ /* 0x000fc800000006ff */
[----:B------:R-:W0:Y:S08]  /*0a10*/  LDC.64 R12, c[0x3][R10] ;  /* 0x00c000000a0c7b82 */ /* 0x000e300000000a00 */
[----:B------:R-:W1:Y:S01]  /*0a20*/  LDC.64 R8, c[0x3][R10+0x8] ;  /* 0x00c002000a087b82 */ /* 0x000e620000000a00 */
[-C--:B0-----:R-:W-:Y:S01]  /*0a30*/  FMUL R12, R12, R0.reuse ;  /* 0x000000000c0c7220 */ /* 0x081fe20000400000 */
[----:B------:R-:W-:-:S04]  /*0a40*/  FMUL R13, R13, R0 ;  /* 0x000000000d0d7220 */ /* 0x000fc80000400000 */
[----:B------:R-:W-:Y:S01]  /*0a50*/  FRND.FLOOR R14, R13 ;  /* 0x0000000d000e7307 */ /* 0x000fe20000205000 */
[-C--:B-1----:R-:W-:Y:S01]  /*0a60*/  FMUL R15, R8, R0.reuse ;  /* 0x00000000080f7220 */ /* 0x082fe20000400000 */
[----:B------:R-:W-:Y:S02]  /*0a70*/  IMAD R8, R4, R5, RZ ;  /* 0x0000000504087224 */ /* 0x000fe400078e02ff */
[----:B------:R-:W-:-:S04]  /*0a80*/  FMUL R19, R9, R0 ;  /* 0x0000000009137220 */ /* 0x000fc80000400000 */
[----:B------:R-:W0:Y:S01]  /*0a90*/  FRND.FLOOR R12, R12 ;  /* 0x0000000c000c7307 */ /* 0x000e220000205000 */
[----:B------:R-:W-:Y:S02]  /*0aa0*/  I2FP.F32.S32 R9, R8 ;  /* 0x0000000800097245 */ /* 0x000fe40000201400 */
[----:B------:R-:W-:-:S05]  /*0ab0*/  IADD3 R8, PT, PT, R8, R5, RZ ;  /* 0x0000000508087210 */ /* 0x000fca0007ffe0ff */
[----:B------:R-:W1:Y:S01]  /*0ac0*/  FRND.FLOOR R17, R15 ;  /* 0x0000000f00117307 */ /* 0x000e620000205000 */
[----:B0-----:R-:W-:Y:S01]  /*0ad0*/  FADD R10, R9, R12 ;  /* 0x0000000c090a7221 */ /* 0x001fe20000000000 */
[----:B------:R-:W-:-:S06]  /*0ae0*/  I2FP.F32.S32 R9, R8 ;  /* 0x0000000800097245 */ /* 0x000fcc0000201400 */
[----:B------:R-:W0:Y:S01]  /*0af0*/  FRND.FLOOR R19, R19 ;  /* 0x0000001300137307 */ /* 0x000e220000205000 */
[----:B------:R-:W-:Y:S02]  /*0b00*/  IMAD.IADD R12, R8, 0x1, R5 ;  /* 0x00000001080c7824 */ /* 0x000fe400078e0205 */
[----:B------:R-:W-:Y:S02]  /*0b10*/  FADD R16, R9, R14 ;  /* 0x0000000e09107221 */ /* 0x000fe40000000000 */
[----:B------:R-:W2:Y:S01]  /*0b20*/  LDC.64 R8, c[0x0][0x388] ;  /* 0x0000e200ff087b82 */ /* 0x000ea20000000a00 */
[----:B------:R-:W-:Y:S02]  /*0b30*/  I2FP.F32.S32 R14, R12 ;  /* 0x0000000c000e7245 */ /* 0x000fe40000201400 */
[----:B------:R-:W3:Y:S01]  /*0b40*/  F2I.TRUNC.NTZ R13, R10 ;  /* 0x0000000a000d7305 */ /* 0x000ee2000020f100 */
[----:B------:R-:W-:Y:S02]  /*0b50*/  IADD3 R12, PT, PT, R12, R5, RZ ;  /* 0x000000050c0c7210 */ /* 0x000fe40007ffe0ff */
[----:B-1----:R-:W-:-:S02]  /*0b60*/  FADD R18, R14, R17 ;  /* 0x000000110e127221 */ /* 0x002fc40000000000 */
[----:B------:R-:W-:-:S03]  /*0b70*/  I2FP.F32.S32 R12, R12 ;  /* 0x0000000c000c7245 */ /* 0x000fc60000201400 */
[----:B------:R-:W1:Y:S02]  /*0b80*/  F2I.TRUNC.NTZ R15, R16 ;  /* 0x00000010000f7305 */ /* 0x000e64000020f100 */
[----:B0-----:R-:W-:Y:S01]  /*0b90*/  FADD R19, R12, R19 ;  /* 0x000000130c137221 */ /* 0x001fe20000000000 */
[----:B---3--:R-:W-:-:S05]  /*0ba0*/  IADD3 R13, PT, PT, R13, R2, RZ ;  /* 0x000000020d0d7210 */ /* 0x008fca0007ffe0ff */
[----:B------:R-:W0:Y:S01]  /*0bb0*/  F2I.TRUNC.NTZ R17, R18 ;  /* 0x0000001200117305 */ /* 0x000e22000020f100 */
[----:B--2---:R-:W-:-:S07]  /*0bc0*/  IMAD.WIDE R12, R13, 0x4, R8 ;  /* 0x000000040d0c7825 */ /* 0x004fce00078e0208 */
[----:B------:R-:W2:Y:S01]  /*0bd0*/  F2I.TRUNC.NTZ R19, R19 ;  /* 0x0000001300137305 */ /* 0x000ea2000020f100 */
[----:B-1----:R-:W-:Y:S01]  /*0be0*/  IMAD.IADD R15, R15, 0x1, R2 ;  /* 0x000000010f0f7824 */ /* 0x002fe200078e0202 */
[----:B------:R-:W3:Y:S03]  /*0bf0*/  LDG.E R12, desc[UR10][R12.64] ;  /* 0x0000000a0c0c7981 */ /* 0x000ee6000c1e1900 */
[----:B------:R-:W-:Y:S01]  /*0c00*/  IMAD.WIDE R14, R15, 0x4, R8 ;  /* 0x000000040f0e7825 */ /* 0x000fe200078e0208 */
[----:B0-----:R-:W-:-:S05]  /*0c10*/  IADD3 R17, PT, PT, R17, R2, RZ ;  /* 0x0000000211117210 */ /* 0x001fca0007ffe0ff */
[----:B------:R-:W-:Y:S01]  /*0c20*/  IMAD.WIDE R16, R17, 0x4, R8 ;  /* 0x0000000411107825 */ /* 0x000fe200078e0208 */
[----:B------:R-:W4:Y:S01]  /*0c30*/  LDG.E R14, desc[UR10][R14.64] ;  /* 0x0000000a0e0e7981 */ /* 0x000f22000c1e1900 */
[----:B--2---:R-:W-:-:S04]  /*0c40*/  IADD3 R21, PT, PT, R19, R2, RZ ;  /* 0x0000000213157210 */ /* 0x004fc80007ffe0ff */
[----:B------:R-:W2:Y:S01]  /*0c50*/  LDG.E R16, desc[UR10][R16.64] ;  /* 0x0000000a10107981 */ /* 0x000ea2000c1e1900 */
[----:B------:R-:W-:-:S06]  /*0c60*/  IMAD.WIDE R8, R21, 0x4, R8 ;  /* 0x0000000415087825 */ /* 0x000fcc00078e0208 */
[----:B------:R-:W5:Y:S01]  /*0c70*/  LDG.E R8, desc[UR10][R8.64] ;  /* 0x0000000a08087981 */ /* 0x000f62000c1e1900 */
[----:B------:R-:W-:Y:S02]  /*0c80*/  VIADD R4, R4, 0x4 ;  /* 0x0000000404047836 */ /* 0x000fe40000000000 */
[----:B---3--:R-:W-:-:S04]  /*0c90*/  FADD R11, R11, R12 ;  /* 0x0000000c0b0b7221 */ /* 0x008fc80000000000 */
[----:B----4-:R-:W-:-:S04]  /*0ca0*/  FADD R11, R11, R14 ;  /* 0x0000000e0b0b7221 */ /* 0x010fc80000000000 */
[----:B--2---:R-:W-:-:S04]  /*0cb0*/  FADD R11, R11, R16 ;  /* 0x000000100b0b7221 */ /* 0x004fc80000000000 */
[----:B-----5:R-:W-:-:S07]  /*0cc0*/  FADD R11, R11, R8 ;  /* 0x000000080b0b7221 */ /* 0x020fce0000000000 */
.L_x_8:
[----:B------:R-:W-:Y:S05]  /*0cd0*/  BRA.U !UP1, `(.L_x_7) ;  /* 0x0000000109a87547 */ /* 0x000fea000b800000 */
[----:B------:R-:W-:Y:S01]  /*0ce0*/  UISETP.NE.AND UP0, UPT, UR4, 0x1, UPT ;  /* 0x000000010400788c */ /* 0x000fe2000bf05270 */
[----:B------:R-:W-:-:S04]  /*0cf0*/  LOP3.LUT R7, R7, 0x1, RZ, 0xc0, !PT ;  /* 0x0000000107077812 */ /* 0x000fc800078ec0ff */
[----:B------:R-:W-:-:S04]  /*0d00*/  ISETP.NE.U32.AND P0, PT, R7, 0x1, PT ;  /* 0x000000010700780c */ /* 0x000fc80003f05070 */
[----:B------:R-:W-:Y:S09]  /*0d10*/  BRA.U !UP0, `(.L_x_9) ;  /* 0x0000000108607547 */ /* 0x000ff2000b800000 */
[----:B------:R-:W-:-:S04]  /*0d20*/  SHF.L.U32 R10, R4, 0x2, RZ ;  /* 0x00000002040a7819 */ /* 0x000fc800000006ff */
[----:B------:R-:W0:Y:S02]  /*0d30*/  LDC.64 R8, c[0x3][R10] ;  /* 0x00c000000a087b82 */ /* 0x000e240000000a00 */
[-C--:B0-----:R-:W-:Y:S01]  /*0d40*/  FMUL R12, R8, R0.reuse ;  /* 0x00000000080c7220 */ /* 0x081fe20000400000 */
[----:B------:R-:W-:Y:S01]  /*0d50*/  FMUL R14, R9, R0 ;  /* 0x00000000090e7220 */ /* 0x000fe20000400000 */
[----:B------:R-:W-:-:S04]  /*0d60*/  IMAD R8, R4, R5, RZ ;  /* 0x0000000504087224 */ /* 0x000fc800078e02ff */
[----:B------:R-:W0:Y:S01]  /*0d70*/  FRND.FLOOR R12, R12 ;  /* 0x0000000c000c7307 */ /* 0x000e220000205000 */
[----:B------:R-:W-:Y:S02]  /*0d80*/  I2FP.F32.S32 R7, R8 ;  /* 0x0000000800077245 */ /* 0x000fe40000201400 */
[----:B------:R-:W-:-:S04]  /*0d90*/  IADD3 R8, PT, PT, R8, R5, RZ ;  /* 0x0000000508087210 */ /* 0x000fc80007ffe0ff */
[----:B------:R-:W-:Y:S01]  /*0da0*/  I2FP.F32.S32 R13, R8 ;  /* 0x00000008000d7245 */ /* 0x000fe20000201400 */
[----:B------:R-:W1:Y:S01]  /*0db0*/  FRND.FLOOR R14, R14 ;  /* 0x0000000e000e7307 */ /* 0x000e620000205000 */
[----:B------:R-:W2:Y:S01]  /*0dc0*/  LDC.64 R8, c[0x0][0x388] ;  /* 0x0000e200ff087b82 */ /* 0x000ea20000000a00 */
[----:B0-----:R-:W-:-:S06]  /*0dd0*/  FADD R7, R7, R12 ;  /* 0x0000000c07077221 */ /* 0x001fcc0000000000 */
[----:B------:R-:W0:Y:S01]  /*0de0*/  F2I.TRUNC.NTZ R7, R7 ;  /* 0x0000000700077305 */ /* 0x000e22000020f100 */
[----:B-1----:R-:W-:-:S07]  /*0df0*/  FADD R10, R13, R14 ;  /* 0x0000000e0d0a7221 */ /* 0x002fce0000000000 */
[----:B------:R-:W1:Y:S01]  /*0e00*/  F2I.TRUNC.NTZ R15, R10 ;  /* 0x0000000a000f7305 */ /* 0x000e62000020f100 */
[----:B0-----:R-:W-:-:S04]  /*0e10*/  IMAD.IADD R13, R7, 0x1, R2 ;  /* 0x00000001070d7824 */ /* 0x001fc800078e0202 */
[----:B--2---:R-:W-:Y:S01]  /*0e20*/  IMAD.WIDE R12, R13, 0x4, R8 ;  /* 0x000000040d0c7825 */ /* 0x004fe200078e0208 */
[----:B-1----:R-:W-:-:S05]  /*0e30*/  IADD3 R15, PT, PT, R15, R2, RZ ;  /* 0x000000020f0f7210 */ /* 0x002fca0007ffe0ff */
[----:B------:R-:W2:Y:S01]  /*0e40*/  LDG.E R12, desc[UR10][R12.64] ;  /* 0x0000000a0c0c7981 */ /* 0x000ea2000c1e1900 */
[----:B------:R-:W-:-:S06]  /*0e50*/  IMAD.WIDE R8, R15, 0x4, R8 ;  /* 0x000000040f087825 */ /* 0x000fcc00078e0208 */
[----:B------:R-:W3:Y:S01]  /*0e60*/  LDG.E R8, desc[UR10][R8.64] ;  /* 0x0000000a08087981 */ /* 0x000ee2000c1e1900 */
[----:B------:R-:W-:Y:S01]  /*0e70*/  IADD3 R4, PT, PT, R4, 0x2, RZ ;  /* 0x0000000204047810 */ /* 0x000fe20007ffe0ff */
[----:B--2---:R-:W-:-:S04]  /*0e80*/  FADD R11, R11, R12 ;  /* 0x0000000c0b0b7221 */ /* 0x004fc80000000000 */
[----:B---3--:R-:W-:-:S07]  /*0e90*/  FADD R11, R11, R8 ;  /* 0x000000080b0b7221 */ /* 0x008fce0000000000 */
.L_x_9:
[----:B------:R-:W-:Y:S05]  /*0ea0*/  @P0 BRA `(.L_x_7) ;  /* 0x0000000000340947 */ /* 0x000fea0003800000 */
[C---:B------:R-:W-:Y:S01]  /*0eb0*/  IMAD.SHL.U32 R7, R4.reuse, 0x4, RZ ;  /* 0x0000000404077824 */ /* 0x040fe200078e00ff */
[----:B------:R-:W0:Y:S01]  /*0ec0*/  LDC.64 R8, c[0x0][0x388] ;  /* 0x0000e200ff087b82 */ /* 0x000e220000000a00 */
[----:B------:R-:W-:-:S05]  /*0ed0*/  IMAD R4, R4, R5, RZ ;  /* 0x0000000504047224 */ /* 0x000fca00078e02ff */
[----:B------:R-:W-:Y:S02]  /*0ee0*/  I2FP.F32.S32 R4, R4 ;  /* 0x0000000400047245 */ /* 0x000fe40000201400 */
[----:B------:R-:W1:Y:S02]  /*0ef0*/  LDC R7, c[0x3][R7] ;  /* 0x00c0000007077b82 */ /* 0x000e640000000800 */
[----:B-1----:R-:W-:-:S04]  /*0f00*/  FMUL R10, R7, R0 ;  /* 0x00000000070a7220 */ /* 0x002fc80000400000 */
[----:B------:R-:W1:Y:S02]  /*0f10*/  FRND.FLOOR R13, R10 ;  /* 0x0000000a000d7307 */ /* 0x000e640000205000 */
[----:B-1----:R-:W-:-:S06]  /*0f20*/  FADD R4, R4, R13 ;  /* 0x0000000d04047221 */ /* 0x002fcc0000000000 */
[----:B------:R-:W1:Y:S02]  /*0f30*/  F2I.TRUNC.NTZ R13, R4 ;  /* 0x00000004000d7305 */ /* 0x000e64000020f100 */
[----:B-1----:R-:W-:-:S05]  /*0f40*/  IADD3 R13, PT, PT, R13, R2, RZ ;  /* 0x000000020d0d7210 */ /* 0x002fca0007ffe0ff */
[----:B0-----:R-:W-:-:S06]  /*0f50*/  IMAD.WIDE R8, R13, 0x4, R8 ;  /* 0x000000040d087825 */ /* 0x001fcc00078e0208 */
[----:B------:R-:W2:Y:S02]  /*0f60*/  LDG.E R8, desc[UR10][R8.64] ;  /* 0x0000000a08087981 */ /* 0x000ea4000c1e1900 */
[----:B--2---:R-:W-:-:S07]  /*0f70*/  FADD R11, R11, R8 ;  /* 0x000000080b0b7221 */ /* 0x004fce0000000000 */
.L_x_7:
[----:B------:R-:W0:Y:S08]  /*0f80*/  LDC R13, c[0x0][0x390] ;  /* 0x0000e400ff0d7b82 */ /* 0x000e300000000800 */
[----:B------:R-:W1:Y:S01]  /*0f90*/  LDC.64 R8, c[0x0][0x380] ;  /* 0x0000e000ff087b82 */ /* 0x000e620000000a00 */
[----:B0-----:R-:W-:Y:S01]  /*0fa0*/  IMAD R7, R13, UR9, R2 ;  /* 0x000000090d077c24 */ /* 0x001fe2000f8e0202 */
[----:B------:R-:W-:-:S04]  /*0fb0*/  IADD3 R2, PT, PT, R3, R2, RZ ;  /* 0x0000000203027210 */ /* 0x000fc80007ffe0ff */
[----:B------:R-:W-:Y:S01]  /*0fc0*/  ISETP.GE.AND P0, PT, R2, R13, PT ;  /* 0x0000000d0200720c */ /* 0x000fe20003f06270 */
[----:B-1----:R-:W-:-:S05]  /*0fd0*/  IMAD.WIDE.U32 R8, R7, 0x4, R8 ;  /* 0x0000000407087825 */ /* 0x002fca00078e0008 */
[----:B------:R0:W-:Y:S07]  /*0fe0*/  STG.E desc[UR10][R8.64], R11 ;  /* 0x0000000b08007986 */ /* 0x0001ee000c10190a */
[----:B------:R-:W-:Y:S05]  /*0ff0*/  @!P0 BRA `(.L_x_10) ;  /* 0xfffffff000c08947 */ /* 0x000fea000383ffff */
[----:B------:R-:W-:Y:S05]  /*1000*/  BSYNC.RECONVERGENT B0 ;  /* 0x0000000000007941 */ /* 0x000fea0003800200 */
.L_x_4:
[----:B------:R-:W2:Y:S01]  /*1010*/  S2R R0, SR_TID.X ;  /* 0x0000000000007919 */ /* 0x000ea20000002100 */
[----:B------:R-:W3:Y:S01]  /*1020*/  S2UR UR6, SR_CgaCtaId ;  /* 0x00000000000679c3 */ /* 0x000ee20000008800 */
[----:B------:R-:W-:Y:S02]  /*1030*/  UMOV UR5, 0x400 ;  /* 0x0000040000057882 */ /* 0x000fe40000000000 */
[----:B---3--:R-:W-:-:S06]  /*1040*/  ULEA UR5, UR6, UR5, 0x18 ;  /* 0x0000000506057291 */ /* 0x008fcc000f8ec0ff */
[----:B--2---:R-:W-:-:S05]  /*1050*/  LEA R0, R0, UR5, 0x2 ;  /* 0x0000000500007c11 */ /* 0x004fca000f8e10ff */
[----:B------:R-:W-:Y:S01]  /*1060*/  STS [R0], R11 ;  /* 0x0000000b00007388 */ /* 0x000fe20000000800 */
[----:B------:R-:W-:Y:S05]  /*1070*/  EXIT ;  /* 0x000000000000794d */ /* 0x000fea0003800000 */
        .weak           $__internal_0_$__cuda_sm3x_div_rn_noftz_f32_slowpath
        .type           $__internal_0_$__cuda_sm3x_div_rn_noftz_f32_slowpath,@function
        .size           $__internal_0_$__cuda_sm3x_div_rn_noftz_f32_slowpath,(.L_x_20 - $__internal_0_$__cuda_sm3x_div_rn_noftz_f32_slowpath)
$__internal_0_$__cuda_sm3x_div_rn_noftz_f32_slowpath:
[----:B------:R-:W0:Y:S01]  /*1080*/  LDC R0, c[0x0][0x398] ;  /* 0x0000e600ff007b82 */ /* 0x000e220000000800 */
[----:B------:R-:W-:Y:S02]  /*1090*/  SHF.R.U32.HI R4, RZ, 0x17, R3 ;  /* 0x00000017ff047819 */ /* 0x000fe40000011603 */
[----:B------:R-:W-:Y:S02]  /*10a0*/  MOV R6, R3 ;  /* 0x0000000300067202 */ /* 0x000fe40000000f00 */
[----:B------:R-:W-:-:S03]  /*10b0*/  LOP3.LUT R4, R4, 0xff, RZ, 0xc0, !PT ;  /* 0x000000ff04047812 */ /* 0x000fc600078ec0ff */
[----:B------:R-:W1:Y:S01]  /*10c0*/  LDC R7, c[0x0][0x398] ;  /* 0x0000e600ff077b82 */ /* 0x000e620000000800 */
[----:B------:R-:W-:Y:S02]  /*10d0*/  IADD3 R9, PT, PT, R4, -0x1, RZ ;  /* 0xffffffff04097810 */ /* 0x000fe40007ffe0ff */
[----:B0-----:R-:W-:-:S04]  /*10e0*/  SHF.R.U32.HI R5, RZ, 0x17, R0 ;  /* 0x00000017ff057819 */ /* 0x001fc80000011600 */
[----:B------:R-:W-:-:S05]  /*10f0*/  LOP3.LUT R5, R5, 0xff, RZ, 0xc0, !PT ;  /* 0x000000ff05057812 */ /* 0x000fca00078ec0ff */
[----:B------:R-:W-:-:S05]  /*1100*/  VIADD R10, R5, 0xffffffff ;  /* 0xffffffff050a7836 */ /* 0x000fca0000000000 */
[----:B------:R-:W-:-:S04]  /*1110*/  ISETP.GT.U32.AND P0, PT, R10, 0xfd, PT ;  /* 0x000000fd0a00780c */ /* 0x000fc80003f04070 */
[----:B------:R-:W-:-:S13]  /*1120*/  ISETP.GT.U32.OR P0, PT, R9, 0xfd, P0 ;  /* 0x000000fd0900780c */ /* 0x000fda0000704470 */
[----:B------:R-:W-:Y:S01]  /*1130*/  @!P0 IMAD.MOV.U32 R8, RZ, RZ, RZ ;  /* 0x000000ffff088224 */ /* 0x000fe200078e00ff */
[----:B-1----:R-:W-:Y:S06]  /*1140*/  @!P0 BRA `(.L_x_11) ;  /* 0x00000000005c8947 */ /* 0x002fec0003800000 */
[----:B------:R-:W-:Y:S02]  /*1150*/  FSETP.GTU.FTZ.AND P1, PT, |R0|, +INF , PT ;  /* 0x7f8000000000780b */ /* 0x000fe40003f3c200 */
[----:B------:R-:W-:-:S04]  /*1160*/  FSETP.GTU.FTZ.AND P0, PT, |R3|, +INF , PT ;  /* 0x7f8000000300780b */ /* 0x000fc80003f1c200 */
[----:B------:R-:W-:-:S13]  /*1170*/  PLOP3.LUT P0, PT, P0, P1, PT, 0xf8, 0x8f ;  /* 0x00000000008f781c */ /* 0x000fda0000703f70 */
[----:B------:R-:W-:Y:S05]  /*1180*/  @P0 BRA `(.L_x_12) ;  /* 0x0000000400440947 */ /* 0x000fea0003800000 */
[----:B------:R-:W-:-:S13]  /*1190*/  LOP3.LUT P0, RZ, R7, 0x7fffffff, R6, 0xc8, !PT ;  /* 0x7fffffff07ff7812 */ /* 0x000fda000780c806 */
[----:B------:R-:W-:Y:S05]  /*11a0*/  @!P0 BRA `(.L_x_13) ;  /* 0x0000000400348947 */ /* 0x000fea0003800000 */
[C---:B------:R-:W-:Y:S02]  /*11b0*/  FSETP.NEU.FTZ.AND P2, PT, |R3|.reuse, +INF , PT ;  /* 0x7f8000000300780b */ /* 0x040fe40003f5d200 */
[----:B------:R-:W-:Y:S02]  /*11c0*/  FSETP.NEU.FTZ.AND P1, PT, |R0|, +INF , PT ;  /* 0x7f8000000000780b */ /* 0x000fe40003f3d200 */
[----:B------:R-:W-:-:S11]  /*11d0*/  FSETP.NEU.FTZ.AND P0, PT, |R3|, +INF , PT ;  /* 0x7f8000000300780b */ /* 0x000fd60003f1d200 */
[----:B------:R-:W-:Y:S05]  /*11e0*/  @!P1 BRA !P2, `(.L_x_13) ;  /* 0x0000000400249947 */ /* 0x000fea0005000000 */
[----:B------:R-:W-:-:S04]  /*11f0*/  LOP3.LUT P2, RZ, R6, 0x7fffffff, RZ, 0xc0, !PT ;  /* 0x7fffffff06ff7812 */ /* 0x000fc8000784c0ff */
[----:B------:R-:W-:-:S13]  /*1200*/  PLOP3.LUT P1, PT, P1, P2, PT, 0x2f, 0xf2 ;  /* 0x0000000000f2781c */ /* 0x000fda0000f24577 */
[----:B------:R-:W-:Y:S05]  /*1210*/  @P1 BRA `(.L_x_14) ;  /* 0x0000000400101947 */ /* 0x000fea0003800000 */
[----:B------:R-:W-:-:S04]  /*1220*/  LOP3.LUT P1, RZ, R7, 0x7fffffff, RZ, 0xc0, !PT ;  /* 0x7fffffff07ff7812 */ /* 0x000fc8000782c0ff */
[----:B------:R-:W-:-:S13]  /*1230*/  PLOP3.LUT P0, PT, P0, P1, PT, 0x2f, 0xf2 ;  /* 0x0000000000f2781c */ /* 0x000fda0000702577 */
[----:B------:R-:W-:Y:S05]  /*1240*/  @P0 BRA `(.L_x_15) ;  /* 0x0000000000f80947 */ /* 0x000fea0003800000 */
[----:B------:R-:W-:Y:S02]  /*1250*/  ISETP.GE.AND P0, PT, R9, RZ, PT ;  /* 0x000000ff0900720c */ /* 0x000fe40003f06270 */
[----:B------:R-:W-:-:S11]  /*1260*/  ISETP.GE.AND P1, PT, R10, RZ, PT ;  /* 0x000000ff0a00720c */ /* 0x000fd60003f26270 */
[----:B------:R-:W-:Y:S01]  /*1270*/  @P0 MOV R8, RZ ;  /* 0x000000ff00080202 */ /* 0x000fe20000000f00 */
[----:B------:R-:W-:Y:S01]  /*1280*/  @!P0 FFMA R6, R3, 1.84467440737095516160e+19, RZ ;  /* 0x5f80000003068823 */ /* 0x000fe200000000ff */
[----:B------:R-:W-:Y:S01]  /*1290*/  @!P0 MOV R8, 0xffffffc0 ;  /* 0xffffffc000088802 */ /* 0x000fe20000000f00 */
[----:B------:R-:W-:-:S04]  /*12a0*/  @!P1 FFMA R7, R0, 1.84467440737095516160e+19, RZ ;  /* 0x5f80000000079823 */ /* 0x000fc800000000ff */
[----:B------:R-:W-:-:S07]  /*12b0*/  @!P1 VIADD R8, R8, 0x40 ;  /* 0x0000004008089836 */ /* 0x000fce0000000000 */
.L_x_11:
[----:B------:R-:W-:Y:S02]  /*12c0*/  LEA R0, R5, 0xc0800000, 0x17 ;  /* 0xc080000005007811 */ /* 0x000fe400078eb8ff */
[----:B------:R-:W-:Y:S02]  /*12d0*/  IADD3 R4, PT, PT, R4, -0x7f, RZ ;  /* 0xffffff8104047810 */ /* 0x000fe40007ffe0ff */
[----:B------:R-:W-:Y:S02]  /*12e0*/  IADD3 R7, PT, PT, -R0, R7, RZ ;  /* 0x0000000700077210 */ /* 0x000fe40007ffe1ff */
[C---:B------:R-:W-:Y:S01]  /*12f0*/  IADD3 R5, PT, PT, R4.reuse, 0x7f, -R5 ;  /* 0x0000007f04057810 */ /* 0x040fe20007ffe805 */
[----:B------:R-:W-:Y:S01]  /*1300*/  IMAD R0, R4, -0x800000, R6 ;  /* 0xff80000004007824 */ /* 0x000fe200078e0206 */
[----:B------:R-:W0:Y:S01]  /*1310*/  MUFU.RCP R3, R7 ;  /* 0x0000000700037308 */ /* 0x000e220000001000 */
[----:B------:R-:W-:Y:S02]  /*1320*/  FADD.FTZ R9, -R7, -RZ ;  /* 0x800000ff07097221 */ /* 0x000fe40000010100 */
[----:B------:R-:W-:-:S02]  /*1330*/  IMAD.IADD R5, R5, 0x1, R8 ;  /* 0x0000000105057824 */ /* 0x000fc400078e0208 */
[----:B0-----:R-:W-:-:S04]  /*1340*/  FFMA R10, R3, R9, 1 ;  /* 0x3f800000030a7423 */ /* 0x001fc80000000009 */
[----:B------:R-:W-:-:S04]  /*1350*/  FFMA R10, R3, R10, R3 ;  /* 0x0000000a030a7223 */ /* 0x000fc80000000003 */
[----:B------:R-:W-:-:S04]  /*1360*/  FFMA R3, R0, R10, RZ ;  /* 0x0000000a00037223 */ /* 0x000fc800000000ff */
[----:B------:R-:W-:-:S04]  /*1370*/  FFMA R6, R9, R3, R0 ;  /* 0x0000000309067223 */ /* 0x000fc80000000000 */
[----:B------:R-:W-:-:S04]  /*1380*/  FFMA R11, R10, R6, R3 ;  /* 0x000000060a0b7223 */ /* 0x000fc80000000003 */
[----:B------:R-:W-:-:S04]  /*1390*/  FFMA R6, R9, R11, R0 ;  /* 0x0000000b09067223 */ /* 0x000fc80000000000 */
[----:B------:R-:W-:-:S05]  /*13a0*/  FFMA R3, R10, R6, R11 ;  /* 0x000000060a037223 */ /* 0x000fca000000000b */
[----:B------:R-:W-:-:S04]  /*13b0*/  SHF.R.U32.HI R0, RZ, 0x17, R3 ;  /* 0x00000017ff007819 */ /* 0x000fc80000011603 */
[----:B------:R-:W-:-:S04]  /*13c0*/  LOP3.LUT R0, R0, 0xff, RZ, 0xc0, !PT ;  /* 0x000000ff00007812 */ /* 0x000fc800078ec0ff */
[----:B------:R-:W-:-:S04]  /*13d0*/  IADD3 R8, PT, PT, R0, R5, RZ ;  /* 0x0000000500087210 */ /* 0x000fc80007ffe0ff */
[----:B------:R-:W-:-:S04]  /*13e0*/  IADD3 R0, PT, PT, R8, -0x1, RZ ;  /* 0xffffffff08007810 */ /* 0x000fc80007ffe0ff */
[----:B------:R-:W-:-:S13]  /*13f0*/  ISETP.GE.U32.AND P0, PT, R0, 0xfe, PT ;  /* 0x000000fe0000780c */ /* 0x000fda0003f06070 */
[----:B------:R-:W-:Y:S05]  /*1400*/  @!P0 BRA `(.L_x_16) ;  /* 0x0000000000808947 */ /* 0x000fea0003800000 */
[----:B------:R-:W-:-:S13]  /*1410*/  ISETP.GT.AND P0, PT, R8, 0xfe, PT ;  /* 0x000000fe0800780c */ /* 0x000fda0003f04270 */
[----:B------:R-:W-:Y:S05]  /*1420*/  @P0 BRA `(.L_x_17) ;  /* 0x00000000006c0947 */ /* 0x000fea0003800000 */
[----:B------:R-:W-:-:S13]  /*1430*/  ISETP.GE.AND P0, PT, R8, 0x1, PT ;  /* 0x000000010800780c */ /* 0x000fda0003f06270 */
[----:B------:R-:W-:Y:S05]  /*1440*/  @P0 BRA `(.L_x_18) ;  /* 0x0000000000980947 */ /* 0x000fea0003800000 */
[----:B------:R-:W-:Y:S02]  /*1450*/  ISETP.GE.AND P0, PT, R8, -0x18, PT ;  /* 0xffffffe80800780c */ /* 0x000fe40003f06270 */
[----:B------:R-:W-:-:S11]  /*1460*/  LOP3.LUT R3, R3, 0x80000000, RZ, 0xc0, !PT ;  /* 0x8000000003037812 */ /* 0x000fd600078ec0ff */
[----:B------:R-:W-:Y:S05]  /*1470*/  @!P0 BRA `(.L_x_18) ;  /* 0x00000000008c8947 */ /* 0x000fea0003800000 */
[-CC-:B------:R-:W-:Y:S01]  /*1480*/  FFMA.RZ R0, R10, R6.reuse, R11.reuse ;  /* 0x000000060a007223 */ /* 0x180fe2000000c00b */
[----:B------:R-:W-:Y:S02]  /*1490*/  VIADD R7, R8, 0x20 ;  /* 0x0000002008077836 */ /* 0x000fe40000000000 */
[-CC-:B------:R-:W-:Y:S01]  /*14a0*/  FFMA.RM R5, R10, R6.reuse, R11.reuse ;  /* 0x000000060a057223 */ /* 0x180fe2000000400b */
[----:B------:R-:W-:Y:S02]  /*14b0*/  ISETP.NE.AND P2, PT, R8, RZ, PT ;  /* 0x000000ff0800720c */ /* 0x000fe40003f45270 */
[----:B------:R-:W-:Y:S01]  /*14c0*/  LOP3.LUT R4, R0, 0x7fffff, RZ, 0xc0, !PT ;  /* 0x007fffff00047812 */ /* 0x000fe200078ec0ff */
[----:B------:R-:W-:Y:S01]  /*14d0*/  FFMA.RP R0, R10, R6, R11 ;  /* 0x000000060a007223 */ /* 0x000fe2000000800b */
[----:B------:R-:W-:Y:S02]  /*14e0*/  ISETP.NE.AND P1, PT, R8, RZ, PT ;  /* 0x000000ff0800720c */ /* 0x000fe40003f25270 */
[----:B------:R-:W-:-:S02]  /*14f0*/  LOP3.LUT R4, R4, 0x800000, RZ, 0xfc, !PT ;  /* 0x0080000004047812 */ /* 0x000fc400078efcff */
[----:B------:R-:W-:Y:S02]  /*1500*/  IADD3 R6, PT, PT, -R8, RZ, RZ ;  /* 0x000000ff08067210 */ /* 0x000fe40007ffe1ff */
[----:B------:R-:W-:Y:S02]  /*1510*/  SHF.L.U32 R7, R4, R7, RZ ;  /* 0x0000000704077219 */ /* 0x000fe400000006ff */
[----:B------:R-:W-:Y:S02]  /*1520*/  FSETP.NEU.FTZ.AND P0, PT, R0, R5, PT ;  /* 0x000000050000720b */ /* 0x000fe40003f1d000 */
[----:B------:R-:W-:Y:S02]  /*1530*/  SEL R5, R6, RZ, P2 ;  /* 0x000000ff06057207 */ /* 0x000fe40001000000 */
[----:B------:R-:W-:Y:S02]  /*1540*/  ISETP.NE.AND P1, PT, R7, RZ, P1 ;  /* 0x000000ff0700720c */ /* 0x000fe40000f25270 */
[----:B------:R-:W-:-:S02]  /*1550*/  SHF.R.U32.HI R5, RZ, R5, R4 ;  /* 0x00000005ff057219 */ /* 0x000fc40000011604 */
[----:B------:R-:W-:Y:S02]  /*1560*/  PLOP3.LUT P0, PT, P0, P1, PT, 0xf8, 0x8f ;  /* 0x00000000008f781c */ /* 0x000fe40000703f70 */
[----:B------:R-:W-:Y:S02]  /*1570*/  SHF.R.U32.HI R7, RZ, 0x1, R5 ;  /* 0x00000001ff077819 */ /* 0x000fe40000011605 */
[----:B------:R-:W-:-:S04]  /*1580*/  SEL R0, RZ, 0x1, !P0 ;  /* 0x00000001ff007807 */ /* 0x000fc80004000000 */
[----:B------:R-:W-:-:S04]  /*1590*/  LOP3.LUT R0, R0, 0x1, R7, 0xf8, !PT ;  /* 0x0000000100007812 */ /* 0x000fc800078ef807 */
[----:B------:R-:W-:-:S04]  /*15a0*/  LOP3.LUT R0, R0, R5, RZ, 0xc0, !PT ;  /* 0x0000000500007212 */ /* 0x000fc800078ec0ff */
[----:B------:R-:W-:-:S04]  /*15b0*/  IADD3 R0, PT, PT, R7, R0, RZ ;  /* 0x0000000007007210 */ /* 0x000fc80007ffe0ff */
[----:B------:R-:W-:Y:S01]  /*15c0*/  LOP3.LUT R3, R0, R3, RZ, 0xfc, !PT ;  /* 0x0000000300037212 */ /* 0x000fe200078efcff */
[----:B------:R-:W-:Y:S06]  /*15d0*/  BRA `(.L_x_18) ;  /* 0x0000000000347947 */ /* 0x000fec0003800000 */
.L_x_17:
[----:B------:R-:W-:-:S04]  /*15e0*/  LOP3.LUT R3, R3, 0x80000000, RZ, 0xc0, !PT ;  /* 0x8000000003037812 */ /* 0x000fc800078ec0ff */
[----:B------:R-:W-:Y:S01]  /*15f0*/  LOP3.LUT R3, R3, 0x7f800000, RZ, 0xfc, !PT ;  /* 0x7f80000003037812 */ /* 0x000fe200078efcff */
[----:B------:R-:W-:Y:S06]  /*1600*/  BRA `(.L_x_18) ;  /* 0x0000000000287947 */ /* 0x000fec0003800000 */
.L_x_16:
[----:B------:R-:W-:Y:S01]  /*1610*/  IMAD R3, R5, 0x800000, R3 ;  /* 0x0080000005037824 */ /* 0x000fe200078e0203 */
[----:B------:R-:W-:Y:S06]  /*1620*/  BRA `(.L_x_18) ;  /* 0x0000000000207947 */ /* 0x000fec0003800000 */
.L_x_15:
[----:B------:R-:W-:-:S04]  /*1630*/  LOP3.LUT R3, R7, 0x80000000, R6, 0x48, !PT ;  /* 0x8000000007037812 */ /* 0x000fc800078e4806 */
[----:B------:R-:W-:Y:S01]  /*1640*/  LOP3.LUT R3, R3, 0x7f800000, RZ, 0xfc, !PT ;  /* 0x7f80000003037812 */ /* 0x000fe200078efcff */
[----:B------:R-:W-:Y:S06]  /*1650*/  BRA `(.L_x_18) ;  /* 0x0000000000147947 */ /* 0x000fec0003800000 */
.L_x_14:
[----:B------:R-:W-:Y:S01]  /*1660*/  LOP3.LUT R3, R7, 0x80000000, R6, 0x48, !PT ;  /* 0x8000000007037812 */ /* 0x000fe200078e4806 */
[----:B------:R-:W-:Y:S06]  /*1670*/  BRA `(.L_x_18) ;  /* 0x00000000000c7947 */ /* 0x000fec0003800000 */
.L_x_13:
[----:B------:R-:W0:Y:S01]  /*1680*/  MUFU.RSQ R3, -QNAN ;  /* 0xffc0000000037908 */ /* 0x000e220000001400 */
[----:B------:R-:W-:Y:S05]  /*1690*/  BRA `(.L_x_18) ;  /* 0x0000000000047947 */ /* 0x000fea0003800000 */
.L_x_12:
[----:B------:R-:W-:-:S07]  /*16a0*/  FADD.FTZ R3, R3, R0 ;  /* 0x0000000003037221 */ /* 0x000fce0000010000 */
.L_x_18:
[----:B0-----:R-:W-:Y:S01]  /*16b0*/  MOV R0, R3 ;  /* 0x0000000300007202 */ /* 0x001fe20000000f00 */
[----:B------:R-:W-:-:S04]  /*16c0*/  HFMA2 R3, -RZ, RZ, 0, 0 ;  /* 0x00000000ff037431 */ /* 0x000fc800000001ff */
[----:B------:R-:W-:Y:S05]  /*16d0*/  RET.REL.NODEC R2 `(_Z15dedisperse_loopPfS_iifffi) ;  /* 0xffffffe802487950 */ /* 0x000fea0003c3ffff */
.L_x_19:
[----:B------:R-:W-:-:S00]  /*16e0*/  BRA `(.L_x_19) ;  /* 0xfffffffc00fc7947 */ /* 0x000fc0000383ffff */
[----:B------:R-:W-:-:S00]  /*16f0*/  NOP ;  /* 0x0000000000007918 */ /* 0x000fc00000000000 */
        /* <DEDUP_REMOVED lines=8> */
.L_x_20:


//--------------------- .nv.shared._Z15dedisperse_loopPfS_iifffi --------------------------
	.section	.nv.shared._Z15dedisperse_loopPfS_iifffi,"aw",@nobits
	.sectionflags	@""
	.align	16
	.zero		1024


//--------------------- .nv.shared.reserved.0     --------------------------
	.section	.nv.shared.reserved.0,"aw",@nobits
	.weak		__nv_reservedSMEM_offset_0_alias
	.size		__nv_reservedSMEM_offset_0_alias, 0, 64
	.other		__nv_reservedSMEM_offset_0_alias,@"STO_CUDA_RESERVED_SHARED STV_DEFAULT"
__nv_reservedSMEM_offset_0_alias:
	.zero		0
	.zero		64


//--------------------- .nv.constant0._Z15dedisperse_loopPfS_iifffi --------------------------
	.section	.nv.constant0._Z15dedisperse_loopPfS_iifffi,"a",@progbits
	.sectionflags	@""
	.align	4
.nv.constant0._Z15dedisperse_loopPfS_iifffi:
	.zero		936


//--------------------- SYMBOLS --------------------------

	.type		.nv.reservedSmem.offset0,@object
	.size		.nv.reservedSmem.offset0,0x4
	.type		.nv.reservedSmem.cap,@object
	.size		.nv.reservedSmem.cap,0x4
